//
// Generated by NVIDIA NVVM Compiler
//
// Compiler Build ID: CL-36424714
// Cuda compilation tools, release 13.0, V13.0.88
// Based on NVVM 20.0.0
//

.version 9.0
.target sm_100
.address_size 64

	// .globl	_Z9kernel_v0PKfPfiPl

.visible .entry _Z9kernel_v0PKfPfiPl(
	.param .u64 .ptr .align 1 _Z9kernel_v0PKfPfiPl_param_0,
	.param .u64 .ptr .align 1 _Z9kernel_v0PKfPfiPl_param_1,
	.param .u32 _Z9kernel_v0PKfPfiPl_param_2,
	.param .u64 .ptr .align 1 _Z9kernel_v0PKfPfiPl_param_3
)
{
	.reg .pred 	%p<10>;
	.reg .b32 	%r<78>;
	.reg .b32 	%f<83>;
	.reg .b64 	%rd<54>;

	ld.param.u64 	%rd6, [_Z9kernel_v0PKfPfiPl_param_0];
	ld.param.u64 	%rd3, [_Z9kernel_v0PKfPfiPl_param_1];
	ld.param.u32 	%r43, [_Z9kernel_v0PKfPfiPl_param_2];
	cvta.to.global.u64 	%rd1, %rd6;
	// begin inline asm
	mov.u64 	%rd5, %clock64;
	// end inline asm
	mov.u32 	%r44, %tid.x;
	mov.u32 	%r45, %ctaid.x;
	mov.u32 	%r46, %ntid.x;
	mad.lo.s32 	%r1, %r45, %r46, %r44;
	mov.u32 	%r2, %tid.y;
	mov.u32 	%r47, %ctaid.y;
	mov.u32 	%r48, %ntid.y;
	mul.lo.s32 	%r3, %r47, %r48;
	add.s32 	%r4, %r3, %r2;
	setp.lt.s32 	%p1, %r43, 1;
	mov.f32 	%f82, 0f7F800000;
	@%p1 bra 	$L__BB0_12;
	mul.lo.s32 	%r5, %r43, %r1;
	and.b32  	%r6, %r43, 7;
	setp.lt.u32 	%p2, %r43, 8;
	mov.f32 	%f82, 0f7F800000;
	mov.b32 	%r76, 0;
	@%p2 bra 	$L__BB0_4;
	and.b32  	%r76, %r43, 2147483640;
	neg.s32 	%r74, %r76;
	add.s32 	%r50, %r2, %r43;
	add.s32 	%r73, %r50, %r3;
	shl.b32 	%r10, %r43, 3;
	shl.b32 	%r51, %r43, 1;
	add.s32 	%r72, %r4, %r51;
	mad.lo.s32 	%r71, %r43, 3, %r4;
	shl.b32 	%r52, %r43, 2;
	add.s32 	%r70, %r4, %r52;
	mad.lo.s32 	%r69, %r43, 5, %r4;
	mad.lo.s32 	%r68, %r43, 6, %r4;
	mad.lo.s32 	%r67, %r43, 7, %r4;
	mov.f32 	%f82, 0f7F800000;
	mov.u32 	%r65, %r5;
	mov.u32 	%r66, %r4;
$L__BB0_3:
	.pragma "nounroll";
	mul.wide.s32 	%rd7, %r65, 4;
	add.s64 	%rd8, %rd1, %rd7;
	ld.global.f32 	%f17, [%rd8];
	mul.wide.u32 	%rd9, %r66, 4;
	add.s64 	%rd10, %rd1, %rd9;
	ld.global.f32 	%f18, [%rd10];
	add.f32 	%f19, %f17, %f18;
	min.f32 	%f20, %f82, %f19;
	ld.global.f32 	%f21, [%rd8+4];
	mul.wide.u32 	%rd11, %r73, 4;
	add.s64 	%rd12, %rd1, %rd11;
	ld.global.f32 	%f22, [%rd12];
	add.f32 	%f23, %f21, %f22;
	min.f32 	%f24, %f20, %f23;
	ld.global.f32 	%f25, [%rd8+8];
	mul.wide.u32 	%rd13, %r72, 4;
	add.s64 	%rd14, %rd1, %rd13;
	ld.global.f32 	%f26, [%rd14];
	add.f32 	%f27, %f25, %f26;
	min.f32 	%f28, %f24, %f27;
	ld.global.f32 	%f29, [%rd8+12];
	mul.wide.u32 	%rd15, %r71, 4;
	add.s64 	%rd16, %rd1, %rd15;
	ld.global.f32 	%f30, [%rd16];
	add.f32 	%f31, %f29, %f30;
	min.f32 	%f32, %f28, %f31;
	ld.global.f32 	%f33, [%rd8+16];
	mul.wide.u32 	%rd17, %r70, 4;
	add.s64 	%rd18, %rd1, %rd17;
	ld.global.f32 	%f34, [%rd18];
	add.f32 	%f35, %f33, %f34;
	min.f32 	%f36, %f32, %f35;
	ld.global.f32 	%f37, [%rd8+20];
	mul.wide.u32 	%rd19, %r69, 4;
	add.s64 	%rd20, %rd1, %rd19;
	ld.global.f32 	%f38, [%rd20];
	add.f32 	%f39, %f37, %f38;
	min.f32 	%f40, %f36, %f39;
	ld.global.f32 	%f41, [%rd8+24];
	mul.wide.u32 	%rd21, %r68, 4;
	add.s64 	%rd22, %rd1, %rd21;
	ld.global.f32 	%f42, [%rd22];
	add.f32 	%f43, %f41, %f42;
	min.f32 	%f44, %f40, %f43;
	ld.global.f32 	%f45, [%rd8+28];
	mul.wide.u32 	%rd23, %r67, 4;
	add.s64 	%rd24, %rd1, %rd23;
	ld.global.f32 	%f46, [%rd24];
	add.f32 	%f47, %f45, %f46;
	min.f32 	%f82, %f44, %f47;
	add.s32 	%r74, %r74, 8;
	add.s32 	%r73, %r73, %r10;
	add.s32 	%r72, %r72, %r10;
	add.s32 	%r71, %r71, %r10;
	add.s32 	%r70, %r70, %r10;
	add.s32 	%r69, %r69, %r10;
	add.s32 	%r68, %r68, %r10;
	add.s32 	%r67, %r67, %r10;
	add.s32 	%r66, %r66, %r10;
	add.s32 	%r65, %r65, 8;
	setp.ne.s32 	%p3, %r74, 0;
	@%p3 bra 	$L__BB0_3;
$L__BB0_4:
	setp.eq.s32 	%p4, %r6, 0;
	@%p4 bra 	$L__BB0_12;
	and.b32  	%r38, %r43, 3;
	setp.lt.u32 	%p5, %r6, 4;
	@%p5 bra 	$L__BB0_7;
	add.s32 	%r53, %r76, %r5;
	mul.wide.s32 	%rd25, %r53, 4;
	add.s64 	%rd26, %rd1, %rd25;
	ld.global.f32 	%f49, [%rd26];
	mad.lo.s32 	%r54, %r76, %r43, %r4;
	mul.wide.u32 	%rd27, %r54, 4;
	add.s64 	%rd28, %rd1, %rd27;
	ld.global.f32 	%f50, [%rd28];
	add.f32 	%f51, %f49, %f50;
	min.f32 	%f52, %f82, %f51;
	ld.global.f32 	%f53, [%rd26+4];
	add.s32 	%r55, %r54, %r43;
	mul.wide.u32 	%rd29, %r55, 4;
	add.s64 	%rd30, %rd1, %rd29;
	ld.global.f32 	%f54, [%rd30];
	add.f32 	%f55, %f53, %f54;
	min.f32 	%f56, %f52, %f55;
	ld.global.f32 	%f57, [%rd26+8];
	add.s32 	%r56, %r55, %r43;
	mul.wide.u32 	%rd31, %r56, 4;
	add.s64 	%rd32, %rd1, %rd31;
	ld.global.f32 	%f58, [%rd32];
	add.f32 	%f59, %f57, %f58;
	min.f32 	%f60, %f56, %f59;
	ld.global.f32 	%f61, [%rd26+12];
	add.s32 	%r57, %r56, %r43;
	mul.wide.u32 	%rd33, %r57, 4;
	add.s64 	%rd34, %rd1, %rd33;
	ld.global.f32 	%f62, [%rd34];
	add.f32 	%f63, %f61, %f62;
	min.f32 	%f82, %f60, %f63;
	add.s32 	%r76, %r76, 4;
$L__BB0_7:
	setp.eq.s32 	%p6, %r38, 0;
	@%p6 bra 	$L__BB0_12;
	setp.eq.s32 	%p7, %r38, 1;
	@%p7 bra 	$L__BB0_10;
	add.s32 	%r58, %r76, %r5;
	mul.wide.s32 	%rd35, %r58, 4;
	add.s64 	%rd36, %rd1, %rd35;
	ld.global.f32 	%f65, [%rd36];
	mad.lo.s32 	%r59, %r76, %r43, %r4;
	mul.wide.u32 	%rd37, %r59, 4;
	add.s64 	%rd38, %rd1, %rd37;
	ld.global.f32 	%f66, [%rd38];
	add.f32 	%f67, %f65, %f66;
	min.f32 	%f68, %f82, %f67;
	ld.global.f32 	%f69, [%rd36+4];
	add.s32 	%r60, %r59, %r43;
	mul.wide.u32 	%rd39, %r60, 4;
	add.s64 	%rd40, %rd1, %rd39;
	ld.global.f32 	%f70, [%rd40];
	add.f32 	%f71, %f69, %f70;
	min.f32 	%f82, %f68, %f71;
	add.s32 	%r76, %r76, 2;
$L__BB0_10:
	and.b32  	%r61, %r43, 1;
	setp.eq.b32 	%p8, %r61, 1;
	not.pred 	%p9, %p8;
	@%p9 bra 	$L__BB0_12;
	add.s32 	%r62, %r76, %r5;
	mul.wide.s32 	%rd41, %r62, 4;
	add.s64 	%rd42, %rd1, %rd41;
	ld.global.f32 	%f72, [%rd42];
	mad.lo.s32 	%r63, %r76, %r43, %r4;
	mul.wide.u32 	%rd43, %r63, 4;
	add.s64 	%rd44, %rd1, %rd43;
	ld.global.f32 	%f73, [%rd44];
	add.f32 	%f74, %f72, %f73;
	min.f32 	%f82, %f82, %f74;
$L__BB0_12:
	ld.param.u64 	%rd53, [_Z9kernel_v0PKfPfiPl_param_3];
	cvta.to.global.u64 	%rd46, %rd3;
	cvta.to.global.u64 	%rd47, %rd53;
	mad.lo.s32 	%r64, %r43, %r1, %r4;
	mul.wide.s32 	%rd48, %r64, 4;
	add.s64 	%rd49, %rd46, %rd48;
	st.global.f32 	[%rd49], %f82;
	// begin inline asm
	mov.u64 	%rd45, %clock64;
	// end inline asm
	sub.s64 	%rd50, %rd45, %rd5;
	mul.wide.s32 	%rd51, %r64, 8;
	add.s64 	%rd52, %rd47, %rd51;
	st.global.u64 	[%rd52], %rd50;
	ret;

}
	// .globl	_Z9kernel_v1PKfPfiPl
.visible .entry _Z9kernel_v1PKfPfiPl(
	.param .u64 .ptr .align 1 _Z9kernel_v1PKfPfiPl_param_0,
	.param .u64 .ptr .align 1 _Z9kernel_v1PKfPfiPl_param_1,
	.param .u32 _Z9kernel_v1PKfPfiPl_param_2,
	.param .u64 .ptr .align 1 _Z9kernel_v1PKfPfiPl_param_3
)
{
	.reg .pred 	%p<10>;
	.reg .b32 	%r<39>;
	.reg .b32 	%f<83>;
	.reg .b64 	%rd<74>;

	ld.param.u64 	%rd16, [_Z9kernel_v1PKfPfiPl_param_0];
	ld.param.u32 	%r17, [_Z9kernel_v1PKfPfiPl_param_2];
	cvta.to.global.u64 	%rd1, %rd16;
	// begin inline asm
	mov.u64 	%rd15, %clock64;
	// end inline asm
	mov.u32 	%r18, %tid.x;
	mov.u32 	%r19, %ctaid.x;
	mov.u32 	%r20, %ntid.x;
	mad.lo.s32 	%r1, %r19, %r20, %r18;
	mov.u32 	%r21, %tid.y;
	mov.u32 	%r22, %ctaid.y;
	mov.u32 	%r23, %ntid.y;
	mad.lo.s32 	%r2, %r22, %r23, %r21;
	setp.lt.s32 	%p1, %r17, 1;
	mov.f32 	%f82, 0f7F800000;
	@%p1 bra 	$L__BB1_12;
	mul.lo.s32 	%r3, %r17, %r2;
	and.b32  	%r4, %r17, 7;
	setp.lt.u32 	%p2, %r17, 8;
	mov.f32 	%f82, 0f7F800000;
	mov.b32 	%r37, 0;
	@%p2 bra 	$L__BB1_4;
	and.b32  	%r37, %r17, 2147483640;
	neg.s32 	%r35, %r37;
	mul.wide.u32 	%rd17, %r17, 4;
	add.s64 	%rd3, %rd1, %rd17;
	mul.wide.u32 	%rd18, %r17, 8;
	add.s64 	%rd4, %rd1, %rd18;
	mul.wide.u32 	%rd19, %r17, 12;
	add.s64 	%rd5, %rd1, %rd19;
	mul.wide.u32 	%rd20, %r17, 16;
	add.s64 	%rd6, %rd1, %rd20;
	mul.wide.u32 	%rd21, %r17, 20;
	add.s64 	%rd7, %rd1, %rd21;
	mul.wide.u32 	%rd22, %r17, 24;
	add.s64 	%rd8, %rd1, %rd22;
	mul.wide.u32 	%rd23, %r17, 28;
	add.s64 	%rd9, %rd1, %rd23;
	mul.wide.u32 	%rd24, %r3, 4;
	add.s64 	%rd25, %rd24, %rd1;
	add.s64 	%rd73, %rd25, 16;
	mov.f32 	%f82, 0f7F800000;
	mov.u32 	%r34, %r1;
$L__BB1_3:
	.pragma "nounroll";
	mul.wide.s32 	%rd26, %r34, 4;
	add.s64 	%rd27, %rd3, %rd26;
	add.s64 	%rd28, %rd4, %rd26;
	add.s64 	%rd29, %rd5, %rd26;
	add.s64 	%rd30, %rd6, %rd26;
	add.s64 	%rd31, %rd7, %rd26;
	add.s64 	%rd32, %rd8, %rd26;
	add.s64 	%rd33, %rd9, %rd26;
	add.s64 	%rd34, %rd1, %rd26;
	ld.global.f32 	%f17, [%rd73+-16];
	ld.global.f32 	%f18, [%rd34];
	add.f32 	%f19, %f17, %f18;
	min.f32 	%f20, %f82, %f19;
	ld.global.f32 	%f21, [%rd73+-12];
	ld.global.f32 	%f22, [%rd27];
	add.f32 	%f23, %f21, %f22;
	min.f32 	%f24, %f20, %f23;
	ld.global.f32 	%f25, [%rd73+-8];
	ld.global.f32 	%f26, [%rd28];
	add.f32 	%f27, %f25, %f26;
	min.f32 	%f28, %f24, %f27;
	ld.global.f32 	%f29, [%rd73+-4];
	ld.global.f32 	%f30, [%rd29];
	add.f32 	%f31, %f29, %f30;
	min.f32 	%f32, %f28, %f31;
	ld.global.f32 	%f33, [%rd73];
	ld.global.f32 	%f34, [%rd30];
	add.f32 	%f35, %f33, %f34;
	min.f32 	%f36, %f32, %f35;
	ld.global.f32 	%f37, [%rd73+4];
	ld.global.f32 	%f38, [%rd31];
	add.f32 	%f39, %f37, %f38;
	min.f32 	%f40, %f36, %f39;
	ld.global.f32 	%f41, [%rd73+8];
	ld.global.f32 	%f42, [%rd32];
	add.f32 	%f43, %f41, %f42;
	min.f32 	%f44, %f40, %f43;
	ld.global.f32 	%f45, [%rd73+12];
	ld.global.f32 	%f46, [%rd33];
	add.f32 	%f47, %f45, %f46;
	min.f32 	%f82, %f44, %f47;
	add.s32 	%r35, %r35, 8;
	shl.b32 	%r25, %r17, 3;
	add.s32 	%r34, %r34, %r25;
	add.s64 	%rd73, %rd73, 32;
	setp.ne.s32 	%p3, %r35, 0;
	@%p3 bra 	$L__BB1_3;
$L__BB1_4:
	setp.eq.s32 	%p4, %r4, 0;
	@%p4 bra 	$L__BB1_12;
	and.b32  	%r12, %r17, 3;
	setp.lt.u32 	%p5, %r4, 4;
	@%p5 bra 	$L__BB1_7;
	add.s32 	%r26, %r37, %r3;
	mul.wide.u32 	%rd35, %r26, 4;
	add.s64 	%rd36, %rd1, %rd35;
	ld.global.f32 	%f49, [%rd36];
	mad.lo.s32 	%r27, %r37, %r17, %r1;
	mul.wide.s32 	%rd37, %r27, 4;
	add.s64 	%rd38, %rd1, %rd37;
	ld.global.f32 	%f50, [%rd38];
	add.f32 	%f51, %f49, %f50;
	min.f32 	%f52, %f82, %f51;
	cvt.u64.u32 	%rd39, %r3;
	cvt.u64.u32 	%rd40, %r37;
	add.s64 	%rd41, %rd40, %rd39;
	shl.b64 	%rd42, %rd41, 2;
	add.s64 	%rd43, %rd1, %rd42;
	ld.global.f32 	%f53, [%rd43+4];
	mul.wide.u32 	%rd44, %r17, 4;
	add.s64 	%rd45, %rd38, %rd44;
	ld.global.f32 	%f54, [%rd45];
	add.f32 	%f55, %f53, %f54;
	min.f32 	%f56, %f52, %f55;
	ld.global.f32 	%f57, [%rd43+8];
	add.s64 	%rd46, %rd45, %rd44;
	ld.global.f32 	%f58, [%rd46];
	add.f32 	%f59, %f57, %f58;
	min.f32 	%f60, %f56, %f59;
	ld.global.f32 	%f61, [%rd43+12];
	add.s64 	%rd47, %rd46, %rd44;
	ld.global.f32 	%f62, [%rd47];
	add.f32 	%f63, %f61, %f62;
	min.f32 	%f82, %f60, %f63;
	add.s32 	%r37, %r37, 4;
$L__BB1_7:
	setp.eq.s32 	%p6, %r12, 0;
	@%p6 bra 	$L__BB1_12;
	setp.eq.s32 	%p7, %r12, 1;
	@%p7 bra 	$L__BB1_10;
	add.s32 	%r28, %r37, %r3;
	mul.wide.u32 	%rd48, %r28, 4;
	add.s64 	%rd49, %rd1, %rd48;
	ld.global.f32 	%f65, [%rd49];
	mad.lo.s32 	%r29, %r37, %r17, %r1;
	mul.wide.s32 	%rd50, %r29, 4;
	add.s64 	%rd51, %rd1, %rd50;
	ld.global.f32 	%f66, [%rd51];
	add.f32 	%f67, %f65, %f66;
	min.f32 	%f68, %f82, %f67;
	cvt.u64.u32 	%rd52, %r3;
	cvt.u64.u32 	%rd53, %r37;
	add.s64 	%rd54, %rd53, %rd52;
	shl.b64 	%rd55, %rd54, 2;
	add.s64 	%rd56, %rd1, %rd55;
	ld.global.f32 	%f69, [%rd56+4];
	mul.wide.u32 	%rd57, %r17, 4;
	add.s64 	%rd58, %rd51, %rd57;
	ld.global.f32 	%f70, [%rd58];
	add.f32 	%f71, %f69, %f70;
	min.f32 	%f82, %f68, %f71;
	add.s32 	%r37, %r37, 2;
$L__BB1_10:
	and.b32  	%r30, %r17, 1;
	setp.eq.b32 	%p8, %r30, 1;
	not.pred 	%p9, %p8;
	@%p9 bra 	$L__BB1_12;
	add.s32 	%r31, %r37, %r3;
	mul.wide.u32 	%rd59, %r31, 4;
	add.s64 	%rd60, %rd1, %rd59;
	ld.global.f32 	%f72, [%rd60];
	mad.lo.s32 	%r32, %r37, %r17, %r1;
	mul.wide.s32 	%rd61, %r32, 4;
	add.s64 	%rd62, %rd1, %rd61;
	ld.global.f32 	%f73, [%rd62];
	add.f32 	%f74, %f72, %f73;
	min.f32 	%f82, %f82, %f74;
$L__BB1_12:
	ld.param.u64 	%rd72, [_Z9kernel_v1PKfPfiPl_param_3];
	ld.param.u64 	%rd71, [_Z9kernel_v1PKfPfiPl_param_1];
	cvta.to.global.u64 	%rd64, %rd71;
	cvta.to.global.u64 	%rd65, %rd72;
	mad.lo.s32 	%r33, %r17, %r2, %r1;
	mul.wide.s32 	%rd66, %r33, 4;
	add.s64 	%rd67, %rd64, %rd66;
	st.global.f32 	[%rd67], %f82;
	// begin inline asm
	mov.u64 	%rd63, %clock64;
	// end inline asm
	sub.s64 	%rd68, %rd63, %rd15;
	mul.wide.s32 	%rd69, %r33, 8;
	add.s64 	%rd70, %rd65, %rd69;
	st.global.u64 	[%rd70], %rd68;
	ret;

}
	// .globl	_Z9kernel_v2PfPKfiiPl
.visible .entry _Z9kernel_v2PfPKfiiPl(
	.param .u64 .ptr .align 1 _Z9kernel_v2PfPKfiiPl_param_0,
	.param .u64 .ptr .align 1 _Z9kernel_v2PfPKfiiPl_param_1,
	.param .u32 _Z9kernel_v2PfPKfiiPl_param_2,
	.param .u32 _Z9kernel_v2PfPKfiiPl_param_3,
	.param .u64 .ptr .align 1 _Z9kernel_v2PfPKfiiPl_param_4
)
{
	.reg .pred 	%p<67>;
	.reg .b32 	%r<256>;
	.reg .b32 	%f<403>;
	.reg .b64 	%rd<156>;

	ld.param.u32 	%r39, [_Z9kernel_v2PfPKfiiPl_param_2];
	// begin inline asm
	mov.u64 	%rd14, %clock64;
	// end inline asm
	mov.u32 	%r1, %tid.x;
	mov.u32 	%r2, %tid.y;
	mov.u32 	%r3, %ctaid.x;
	mov.u32 	%r4, %ctaid.y;
	setp.lt.s32 	%p1, %r39, 1;
	mov.f32 	%f339, 0f7F800000;
	mov.f32 	%f340, %f339;
	mov.f32 	%f341, %f339;
	mov.f32 	%f342, %f339;
	mov.f32 	%f343, %f339;
	mov.f32 	%f344, %f339;
	mov.f32 	%f345, %f339;
	mov.f32 	%f346, %f339;
	mov.f32 	%f347, %f339;
	mov.f32 	%f348, %f339;
	mov.f32 	%f349, %f339;
	mov.f32 	%f350, %f339;
	mov.f32 	%f351, %f339;
	mov.f32 	%f352, %f339;
	mov.f32 	%f353, %f339;
	mov.f32 	%f354, %f339;
	mov.f32 	%f355, %f339;
	mov.f32 	%f356, %f339;
	mov.f32 	%f357, %f339;
	mov.f32 	%f358, %f339;
	mov.f32 	%f359, %f339;
	mov.f32 	%f360, %f339;
	mov.f32 	%f361, %f339;
	mov.f32 	%f362, %f339;
	mov.f32 	%f363, %f339;
	mov.f32 	%f364, %f339;
	mov.f32 	%f365, %f339;
	mov.f32 	%f366, %f339;
	mov.f32 	%f367, %f339;
	mov.f32 	%f368, %f339;
	mov.f32 	%f369, %f339;
	mov.f32 	%f370, %f339;
	mov.f32 	%f371, %f339;
	mov.f32 	%f372, %f339;
	mov.f32 	%f373, %f339;
	mov.f32 	%f374, %f339;
	mov.f32 	%f375, %f339;
	mov.f32 	%f376, %f339;
	mov.f32 	%f377, %f339;
	mov.f32 	%f378, %f339;
	mov.f32 	%f379, %f339;
	mov.f32 	%f380, %f339;
	mov.f32 	%f381, %f339;
	mov.f32 	%f382, %f339;
	mov.f32 	%f383, %f339;
	mov.f32 	%f384, %f339;
	mov.f32 	%f385, %f339;
	mov.f32 	%f386, %f339;
	mov.f32 	%f387, %f339;
	mov.f32 	%f388, %f339;
	mov.f32 	%f389, %f339;
	mov.f32 	%f390, %f339;
	mov.f32 	%f391, %f339;
	mov.f32 	%f392, %f339;
	mov.f32 	%f393, %f339;
	mov.f32 	%f394, %f339;
	mov.f32 	%f395, %f339;
	mov.f32 	%f396, %f339;
	mov.f32 	%f397, %f339;
	mov.f32 	%f398, %f339;
	mov.f32 	%f399, %f339;
	mov.f32 	%f400, %f339;
	mov.f32 	%f401, %f339;
	mov.f32 	%f402, %f339;
	@%p1 bra 	$L__BB2_3;
	ld.param.u32 	%r172, [_Z9kernel_v2PfPKfiiPl_param_2];
	shl.b32 	%r41, %r3, 6;
	shl.b32 	%r42, %r4, 6;
	add.s32 	%r255, %r2, %r42;
	add.s32 	%r43, %r1, %r41;
	add.s32 	%r254, %r43, 32;
	neg.s32 	%r253, %r172;
	mov.f32 	%f339, 0f7F800000;
$L__BB2_2:
	ld.param.u32 	%r252, [_Z9kernel_v2PfPKfiiPl_param_3];
	ld.param.u64 	%rd154, [_Z9kernel_v2PfPKfiiPl_param_1];
	add.s32 	%r44, %r254, -32;
	cvt.s64.s32 	%rd15, %r44;
	mul.lo.s32 	%r45, %r252, %r252;
	cvt.u64.u32 	%rd16, %r45;
	add.s64 	%rd17, %rd15, %rd16;
	cvta.to.global.u64 	%rd18, %rd154;
	shl.b64 	%rd19, %rd17, 2;
	add.s64 	%rd20, %rd18, %rd19;
	ld.global.f32 	%f195, [%rd20];
	add.s32 	%r46, %r254, -24;
	cvt.s64.s32 	%rd21, %r46;
	add.s64 	%rd22, %rd21, %rd16;
	shl.b64 	%rd23, %rd22, 2;
	add.s64 	%rd24, %rd18, %rd23;
	ld.global.f32 	%f196, [%rd24];
	add.s32 	%r47, %r254, -16;
	cvt.s64.s32 	%rd25, %r47;
	add.s64 	%rd26, %rd25, %rd16;
	shl.b64 	%rd27, %rd26, 2;
	add.s64 	%rd28, %rd18, %rd27;
	ld.global.f32 	%f197, [%rd28];
	add.s32 	%r48, %r254, -8;
	cvt.s64.s32 	%rd29, %r48;
	add.s64 	%rd30, %rd29, %rd16;
	shl.b64 	%rd31, %rd30, 2;
	add.s64 	%rd32, %rd18, %rd31;
	ld.global.f32 	%f198, [%rd32];
	add.s32 	%r49, %r254, 24;
	cvt.s64.s32 	%rd33, %r254;
	add.s64 	%rd34, %rd33, %rd16;
	shl.b64 	%rd35, %rd34, 2;
	add.s64 	%rd36, %rd18, %rd35;
	ld.global.f32 	%f199, [%rd36];
	add.s32 	%r50, %r254, 8;
	cvt.s64.s32 	%rd37, %r50;
	add.s64 	%rd38, %rd37, %rd16;
	shl.b64 	%rd39, %rd38, 2;
	add.s64 	%rd40, %rd18, %rd39;
	ld.global.f32 	%f200, [%rd40];
	add.s32 	%r51, %r254, 16;
	cvt.s64.s32 	%rd41, %r51;
	add.s64 	%rd42, %rd41, %rd16;
	shl.b64 	%rd43, %rd42, 2;
	add.s64 	%rd44, %rd18, %rd43;
	ld.global.f32 	%f201, [%rd44];
	cvt.s64.s32 	%rd45, %r49;
	add.s64 	%rd46, %rd45, %rd16;
	shl.b64 	%rd47, %rd46, 2;
	add.s64 	%rd48, %rd18, %rd47;
	ld.global.f32 	%f202, [%rd48];
	mul.wide.s32 	%rd49, %r255, 4;
	add.s64 	%rd50, %rd18, %rd49;
	ld.global.f32 	%f203, [%rd50];
	ld.global.f32 	%f204, [%rd50+32];
	ld.global.f32 	%f205, [%rd50+64];
	ld.global.f32 	%f206, [%rd50+96];
	ld.global.f32 	%f207, [%rd50+128];
	ld.global.f32 	%f208, [%rd50+160];
	ld.global.f32 	%f209, [%rd50+192];
	ld.global.f32 	%f210, [%rd50+224];
	add.f32 	%f211, %f195, %f203;
	min.f32 	%f386, %f386, %f211;
	add.f32 	%f212, %f195, %f204;
	min.f32 	%f385, %f385, %f212;
	add.f32 	%f213, %f195, %f205;
	min.f32 	%f384, %f384, %f213;
	add.f32 	%f214, %f195, %f206;
	min.f32 	%f383, %f383, %f214;
	add.f32 	%f215, %f195, %f207;
	min.f32 	%f382, %f382, %f215;
	add.f32 	%f216, %f195, %f208;
	min.f32 	%f381, %f381, %f216;
	add.f32 	%f217, %f195, %f209;
	min.f32 	%f380, %f380, %f217;
	add.f32 	%f218, %f195, %f210;
	min.f32 	%f379, %f379, %f218;
	add.f32 	%f219, %f196, %f203;
	min.f32 	%f378, %f378, %f219;
	add.f32 	%f220, %f196, %f204;
	min.f32 	%f377, %f377, %f220;
	add.f32 	%f221, %f196, %f205;
	min.f32 	%f376, %f376, %f221;
	add.f32 	%f222, %f196, %f206;
	min.f32 	%f375, %f375, %f222;
	add.f32 	%f223, %f196, %f207;
	min.f32 	%f374, %f374, %f223;
	add.f32 	%f224, %f196, %f208;
	min.f32 	%f373, %f373, %f224;
	add.f32 	%f225, %f196, %f209;
	min.f32 	%f372, %f372, %f225;
	add.f32 	%f226, %f196, %f210;
	min.f32 	%f371, %f371, %f226;
	add.f32 	%f227, %f197, %f203;
	min.f32 	%f370, %f370, %f227;
	add.f32 	%f228, %f197, %f204;
	min.f32 	%f369, %f369, %f228;
	add.f32 	%f229, %f197, %f205;
	min.f32 	%f368, %f368, %f229;
	add.f32 	%f230, %f197, %f206;
	min.f32 	%f367, %f367, %f230;
	add.f32 	%f231, %f197, %f207;
	min.f32 	%f366, %f366, %f231;
	add.f32 	%f232, %f197, %f208;
	min.f32 	%f365, %f365, %f232;
	add.f32 	%f233, %f197, %f209;
	min.f32 	%f364, %f364, %f233;
	add.f32 	%f234, %f197, %f210;
	min.f32 	%f363, %f363, %f234;
	add.f32 	%f235, %f198, %f203;
	min.f32 	%f362, %f362, %f235;
	add.f32 	%f236, %f198, %f204;
	min.f32 	%f361, %f361, %f236;
	add.f32 	%f237, %f198, %f205;
	min.f32 	%f360, %f360, %f237;
	add.f32 	%f238, %f198, %f206;
	min.f32 	%f359, %f359, %f238;
	add.f32 	%f239, %f198, %f207;
	min.f32 	%f358, %f358, %f239;
	add.f32 	%f240, %f198, %f208;
	min.f32 	%f357, %f357, %f240;
	add.f32 	%f241, %f198, %f209;
	min.f32 	%f356, %f356, %f241;
	add.f32 	%f242, %f198, %f210;
	min.f32 	%f355, %f355, %f242;
	add.f32 	%f243, %f199, %f203;
	min.f32 	%f354, %f354, %f243;
	add.f32 	%f244, %f199, %f204;
	min.f32 	%f353, %f353, %f244;
	add.f32 	%f245, %f199, %f205;
	min.f32 	%f352, %f352, %f245;
	add.f32 	%f246, %f199, %f206;
	min.f32 	%f351, %f351, %f246;
	add.f32 	%f247, %f199, %f207;
	min.f32 	%f350, %f350, %f247;
	add.f32 	%f248, %f199, %f208;
	min.f32 	%f349, %f349, %f248;
	add.f32 	%f249, %f199, %f209;
	min.f32 	%f348, %f348, %f249;
	add.f32 	%f250, %f199, %f210;
	min.f32 	%f347, %f347, %f250;
	add.f32 	%f251, %f200, %f203;
	min.f32 	%f346, %f346, %f251;
	add.f32 	%f252, %f200, %f204;
	min.f32 	%f345, %f345, %f252;
	add.f32 	%f253, %f200, %f205;
	min.f32 	%f344, %f344, %f253;
	add.f32 	%f254, %f200, %f206;
	min.f32 	%f343, %f343, %f254;
	add.f32 	%f255, %f200, %f207;
	min.f32 	%f342, %f342, %f255;
	add.f32 	%f256, %f200, %f208;
	min.f32 	%f341, %f341, %f256;
	add.f32 	%f257, %f200, %f209;
	min.f32 	%f340, %f340, %f257;
	add.f32 	%f258, %f200, %f210;
	min.f32 	%f339, %f339, %f258;
	add.f32 	%f259, %f201, %f203;
	min.f32 	%f387, %f387, %f259;
	add.f32 	%f260, %f201, %f204;
	min.f32 	%f388, %f388, %f260;
	add.f32 	%f261, %f201, %f205;
	min.f32 	%f389, %f389, %f261;
	add.f32 	%f262, %f201, %f206;
	min.f32 	%f390, %f390, %f262;
	add.f32 	%f263, %f201, %f207;
	min.f32 	%f391, %f391, %f263;
	add.f32 	%f264, %f201, %f208;
	min.f32 	%f392, %f392, %f264;
	add.f32 	%f265, %f201, %f209;
	min.f32 	%f393, %f393, %f265;
	add.f32 	%f266, %f201, %f210;
	min.f32 	%f394, %f394, %f266;
	add.f32 	%f267, %f202, %f203;
	min.f32 	%f395, %f395, %f267;
	add.f32 	%f268, %f202, %f204;
	min.f32 	%f396, %f396, %f268;
	add.f32 	%f269, %f202, %f205;
	min.f32 	%f397, %f397, %f269;
	add.f32 	%f270, %f202, %f206;
	min.f32 	%f398, %f398, %f270;
	add.f32 	%f271, %f202, %f207;
	min.f32 	%f399, %f399, %f271;
	add.f32 	%f272, %f202, %f208;
	min.f32 	%f400, %f400, %f272;
	add.f32 	%f273, %f202, %f209;
	min.f32 	%f401, %f401, %f273;
	add.f32 	%f274, %f202, %f210;
	min.f32 	%f402, %f402, %f274;
	add.s32 	%r255, %r255, %r252;
	add.s32 	%r254, %r254, %r252;
	add.s32 	%r253, %r253, 1;
	setp.ne.s32 	%p2, %r253, 0;
	@%p2 bra 	$L__BB2_2;
$L__BB2_3:
	ld.param.u32 	%r173, [_Z9kernel_v2PfPKfiiPl_param_2];
	mov.u32 	%r52, %ctaid.x;
	shl.b32 	%r53, %r52, 6;
	mov.u32 	%r54, %tid.x;
	add.s32 	%r55, %r53, %r54;
	mov.u32 	%r56, %ctaid.y;
	shl.b32 	%r57, %r56, 6;
	mov.u32 	%r58, %tid.y;
	add.s32 	%r59, %r57, %r58;
	max.s32 	%r60, %r55, %r59;
	setp.ge.s32 	%p3, %r60, %r173;
	@%p3 bra 	$L__BB2_5;
	ld.param.u32 	%r174, [_Z9kernel_v2PfPKfiiPl_param_2];
	ld.param.u64 	%rd152, [_Z9kernel_v2PfPKfiiPl_param_0];
	mad.lo.s32 	%r65, %r55, %r174, %r59;
	cvta.to.global.u64 	%rd51, %rd152;
	mul.wide.s32 	%rd52, %r65, 4;
	add.s64 	%rd53, %rd51, %rd52;
	st.global.f32 	[%rd53], %f386;
$L__BB2_5:
	ld.param.u32 	%r175, [_Z9kernel_v2PfPKfiiPl_param_2];
	ld.param.u64 	%rd153, [_Z9kernel_v2PfPKfiiPl_param_0];
	cvta.to.global.u64 	%rd2, %rd153;
	add.s32 	%r73, %r59, 8;
	max.s32 	%r74, %r55, %r73;
	setp.ge.s32 	%p4, %r74, %r175;
	@%p4 bra 	$L__BB2_7;
	ld.param.u32 	%r176, [_Z9kernel_v2PfPKfiiPl_param_2];
	mul.lo.s32 	%r75, %r55, %r176;
	cvt.s64.s32 	%rd54, %r75;
	cvt.u64.u32 	%rd55, %r59;
	add.s64 	%rd56, %rd55, %rd54;
	shl.b64 	%rd57, %rd56, 2;
	add.s64 	%rd58, %rd2, %rd57;
	st.global.f32 	[%rd58+32], %f385;
$L__BB2_7:
	ld.param.u32 	%r177, [_Z9kernel_v2PfPKfiiPl_param_2];
	add.s32 	%r76, %r59, 16;
	max.s32 	%r77, %r55, %r76;
	setp.ge.s32 	%p5, %r77, %r177;
	@%p5 bra 	$L__BB2_9;
	ld.param.u32 	%r178, [_Z9kernel_v2PfPKfiiPl_param_2];
	mul.lo.s32 	%r78, %r55, %r178;
	cvt.s64.s32 	%rd59, %r78;
	cvt.u64.u32 	%rd60, %r59;
	add.s64 	%rd61, %rd60, %rd59;
	shl.b64 	%rd62, %rd61, 2;
	add.s64 	%rd63, %rd2, %rd62;
	st.global.f32 	[%rd63+64], %f384;
$L__BB2_9:
	ld.param.u32 	%r179, [_Z9kernel_v2PfPKfiiPl_param_2];
	add.s32 	%r79, %r59, 24;
	max.s32 	%r80, %r55, %r79;
	setp.ge.s32 	%p6, %r80, %r179;
	@%p6 bra 	$L__BB2_11;
	ld.param.u32 	%r180, [_Z9kernel_v2PfPKfiiPl_param_2];
	mul.lo.s32 	%r81, %r55, %r180;
	cvt.s64.s32 	%rd64, %r81;
	cvt.u64.u32 	%rd65, %r59;
	add.s64 	%rd66, %rd65, %rd64;
	shl.b64 	%rd67, %rd66, 2;
	add.s64 	%rd68, %rd2, %rd67;
	st.global.f32 	[%rd68+96], %f383;
$L__BB2_11:
	ld.param.u32 	%r181, [_Z9kernel_v2PfPKfiiPl_param_2];
	add.s32 	%r82, %r59, 32;
	max.s32 	%r83, %r55, %r82;
	setp.ge.s32 	%p7, %r83, %r181;
	@%p7 bra 	$L__BB2_13;
	ld.param.u32 	%r182, [_Z9kernel_v2PfPKfiiPl_param_2];
	mul.lo.s32 	%r84, %r55, %r182;
	cvt.s64.s32 	%rd69, %r84;
	cvt.u64.u32 	%rd70, %r59;
	add.s64 	%rd71, %rd70, %rd69;
	shl.b64 	%rd72, %rd71, 2;
	add.s64 	%rd73, %rd2, %rd72;
	st.global.f32 	[%rd73+128], %f382;
$L__BB2_13:
	ld.param.u32 	%r183, [_Z9kernel_v2PfPKfiiPl_param_2];
	add.s32 	%r17, %r59, 40;
	max.s32 	%r85, %r55, %r17;
	setp.ge.s32 	%p8, %r85, %r183;
	@%p8 bra 	$L__BB2_15;
	ld.param.u32 	%r184, [_Z9kernel_v2PfPKfiiPl_param_2];
	mul.lo.s32 	%r86, %r55, %r184;
	cvt.s64.s32 	%rd74, %r86;
	cvt.u64.u32 	%rd75, %r59;
	add.s64 	%rd76, %rd75, %rd74;
	shl.b64 	%rd77, %rd76, 2;
	add.s64 	%rd78, %rd2, %rd77;
	st.global.f32 	[%rd78+160], %f381;
$L__BB2_15:
	ld.param.u32 	%r185, [_Z9kernel_v2PfPKfiiPl_param_2];
	add.s32 	%r18, %r59, 48;
	max.s32 	%r87, %r55, %r18;
	setp.ge.s32 	%p9, %r87, %r185;
	@%p9 bra 	$L__BB2_17;
	ld.param.u32 	%r186, [_Z9kernel_v2PfPKfiiPl_param_2];
	mul.lo.s32 	%r88, %r55, %r186;
	cvt.s64.s32 	%rd79, %r88;
	cvt.u64.u32 	%rd80, %r59;
	add.s64 	%rd81, %rd80, %rd79;
	shl.b64 	%rd82, %rd81, 2;
	add.s64 	%rd83, %rd2, %rd82;
	st.global.f32 	[%rd83+192], %f380;
$L__BB2_17:
	ld.param.u32 	%r187, [_Z9kernel_v2PfPKfiiPl_param_2];
	add.s32 	%r19, %r59, 56;
	max.s32 	%r89, %r55, %r19;
	setp.ge.s32 	%p10, %r89, %r187;
	@%p10 bra 	$L__BB2_19;
	ld.param.u32 	%r188, [_Z9kernel_v2PfPKfiiPl_param_2];
	mul.lo.s32 	%r90, %r55, %r188;
	cvt.s64.s32 	%rd84, %r90;
	cvt.u64.u32 	%rd85, %r59;
	add.s64 	%rd86, %rd85, %rd84;
	shl.b64 	%rd87, %rd86, 2;
	add.s64 	%rd88, %rd2, %rd87;
	st.global.f32 	[%rd88+224], %f379;
$L__BB2_19:
	ld.param.u32 	%r189, [_Z9kernel_v2PfPKfiiPl_param_2];
	add.s32 	%r20, %r55, 8;
	shl.b32 	%r21, %r189, 3;
	max.s32 	%r91, %r20, %r59;
	setp.ge.s32 	%p11, %r91, %r189;
	@%p11 bra 	$L__BB2_21;
	ld.param.u32 	%r190, [_Z9kernel_v2PfPKfiiPl_param_2];
	mad.lo.s32 	%r92, %r55, %r190, %r21;
	add.s32 	%r93, %r59, %r92;
	mul.wide.s32 	%rd89, %r93, 4;
	add.s64 	%rd90, %rd2, %rd89;
	st.global.f32 	[%rd90], %f378;
$L__BB2_21:
	ld.param.u32 	%r191, [_Z9kernel_v2PfPKfiiPl_param_2];
	max.s32 	%r95, %r20, %r73;
	setp.ge.s32 	%p12, %r95, %r191;
	@%p12 bra 	$L__BB2_23;
	ld.param.u32 	%r192, [_Z9kernel_v2PfPKfiiPl_param_2];
	mad.lo.s32 	%r96, %r55, %r192, %r21;
	cvt.s64.s32 	%rd91, %r96;
	cvt.u64.u32 	%rd92, %r59;
	add.s64 	%rd93, %rd92, %rd91;
	shl.b64 	%rd94, %rd93, 2;
	add.s64 	%rd95, %rd2, %rd94;
	st.global.f32 	[%rd95+32], %f377;
$L__BB2_23:
	ld.param.u32 	%r193, [_Z9kernel_v2PfPKfiiPl_param_2];
	max.s32 	%r97, %r20, %r76;
	setp.ge.s32 	%p13, %r97, %r193;
	@%p13 bra 	$L__BB2_25;
	ld.param.u32 	%r194, [_Z9kernel_v2PfPKfiiPl_param_2];
	mad.lo.s32 	%r98, %r55, %r194, %r21;
	cvt.s64.s32 	%rd96, %r98;
	cvt.u64.u32 	%rd97, %r59;
	add.s64 	%rd98, %rd97, %rd96;
	shl.b64 	%rd99, %rd98, 2;
	add.s64 	%rd100, %rd2, %rd99;
	st.global.f32 	[%rd100+64], %f376;
$L__BB2_25:
	ld.param.u32 	%r195, [_Z9kernel_v2PfPKfiiPl_param_2];
	max.s32 	%r99, %r20, %r79;
	setp.ge.s32 	%p14, %r99, %r195;
	@%p14 bra 	$L__BB2_27;
	ld.param.u32 	%r196, [_Z9kernel_v2PfPKfiiPl_param_2];
	mad.lo.s32 	%r100, %r55, %r196, %r21;
	cvt.s64.s32 	%rd101, %r100;
	cvt.u64.u32 	%rd102, %r59;
	add.s64 	%rd103, %rd102, %rd101;
	shl.b64 	%rd104, %rd103, 2;
	add.s64 	%rd105, %rd2, %rd104;
	st.global.f32 	[%rd105+96], %f375;
$L__BB2_27:
	ld.param.u32 	%r197, [_Z9kernel_v2PfPKfiiPl_param_2];
	cvt.u64.u32 	%rd3, %r59;
	max.s32 	%r101, %r20, %r82;
	setp.ge.s32 	%p15, %r101, %r197;
	@%p15 bra 	$L__BB2_29;
	ld.param.u32 	%r198, [_Z9kernel_v2PfPKfiiPl_param_2];
	mad.lo.s32 	%r102, %r55, %r198, %r21;
	cvt.s64.s32 	%rd106, %r102;
	add.s64 	%rd107, %rd3, %rd106;
	shl.b64 	%rd108, %rd107, 2;
	add.s64 	%rd109, %rd2, %rd108;
	st.global.f32 	[%rd109+128], %f374;
$L__BB2_29:
	ld.param.u32 	%r199, [_Z9kernel_v2PfPKfiiPl_param_2];
	max.s32 	%r103, %r20, %r17;
	setp.ge.s32 	%p16, %r103, %r199;
	@%p16 bra 	$L__BB2_31;
	ld.param.u32 	%r200, [_Z9kernel_v2PfPKfiiPl_param_2];
	mad.lo.s32 	%r104, %r55, %r200, %r21;
	cvt.s64.s32 	%rd110, %r104;
	add.s64 	%rd111, %rd3, %rd110;
	shl.b64 	%rd112, %rd111, 2;
	add.s64 	%rd113, %rd2, %rd112;
	st.global.f32 	[%rd113+160], %f373;
$L__BB2_31:
	ld.param.u32 	%r201, [_Z9kernel_v2PfPKfiiPl_param_2];
	mad.lo.s32 	%r105, %r55, %r201, %r21;
	cvt.s64.s32 	%rd114, %r105;
	add.s64 	%rd115, %rd3, %rd114;
	shl.b64 	%rd116, %rd115, 2;
	add.s64 	%rd4, %rd2, %rd116;
	max.s32 	%r106, %r20, %r18;
	setp.ge.s32 	%p17, %r106, %r201;
	@%p17 bra 	$L__BB2_33;
	st.global.f32 	[%rd4+192], %f372;
$L__BB2_33:
	ld.param.u32 	%r202, [_Z9kernel_v2PfPKfiiPl_param_2];
	max.s32 	%r107, %r20, %r19;
	setp.ge.s32 	%p18, %r107, %r202;
	@%p18 bra 	$L__BB2_35;
	st.global.f32 	[%rd4+224], %f371;
$L__BB2_35:
	ld.param.u32 	%r203, [_Z9kernel_v2PfPKfiiPl_param_2];
	add.s32 	%r25, %r55, 16;
	shl.b32 	%r26, %r203, 4;
	mad.lo.s32 	%r27, %r55, %r203, %r26;
	max.s32 	%r108, %r25, %r59;
	setp.ge.s32 	%p19, %r108, %r203;
	@%p19 bra 	$L__BB2_37;
	add.s32 	%r109, %r59, %r27;
	mul.wide.s32 	%rd117, %r109, 4;
	add.s64 	%rd118, %rd2, %rd117;
	st.global.f32 	[%rd118], %f370;
$L__BB2_37:
	ld.param.u32 	%r204, [_Z9kernel_v2PfPKfiiPl_param_2];
	max.s32 	%r110, %r25, %r73;
	setp.ge.s32 	%p20, %r110, %r204;
	cvt.s64.s32 	%rd119, %r27;
	add.s64 	%rd120, %rd3, %rd119;
	shl.b64 	%rd121, %rd120, 2;
	add.s64 	%rd5, %rd2, %rd121;
	@%p20 bra 	$L__BB2_39;
	st.global.f32 	[%rd5+32], %f369;
$L__BB2_39:
	ld.param.u32 	%r205, [_Z9kernel_v2PfPKfiiPl_param_2];
	max.s32 	%r111, %r25, %r76;
	setp.ge.s32 	%p21, %r111, %r205;
	@%p21 bra 	$L__BB2_41;
	st.global.f32 	[%rd5+64], %f368;
$L__BB2_41:
	ld.param.u32 	%r206, [_Z9kernel_v2PfPKfiiPl_param_2];
	max.s32 	%r112, %r25, %r79;
	setp.ge.s32 	%p22, %r112, %r206;
	@%p22 bra 	$L__BB2_43;
	st.global.f32 	[%rd5+96], %f367;
$L__BB2_43:
	ld.param.u32 	%r207, [_Z9kernel_v2PfPKfiiPl_param_2];
	max.s32 	%r113, %r25, %r82;
	setp.ge.s32 	%p23, %r113, %r207;
	@%p23 bra 	$L__BB2_45;
	st.global.f32 	[%rd5+128], %f366;
$L__BB2_45:
	ld.param.u32 	%r208, [_Z9kernel_v2PfPKfiiPl_param_2];
	max.s32 	%r114, %r25, %r17;
	setp.ge.s32 	%p24, %r114, %r208;
	@%p24 bra 	$L__BB2_47;
	st.global.f32 	[%rd5+160], %f365;
$L__BB2_47:
	ld.param.u32 	%r209, [_Z9kernel_v2PfPKfiiPl_param_2];
	max.s32 	%r115, %r25, %r18;
	setp.ge.s32 	%p25, %r115, %r209;
	@%p25 bra 	$L__BB2_49;
	st.global.f32 	[%rd5+192], %f364;
$L__BB2_49:
	ld.param.u32 	%r210, [_Z9kernel_v2PfPKfiiPl_param_2];
	max.s32 	%r116, %r25, %r19;
	setp.ge.s32 	%p26, %r116, %r210;
	@%p26 bra 	$L__BB2_51;
	st.global.f32 	[%rd5+224], %f363;
$L__BB2_51:
	ld.param.u32 	%r211, [_Z9kernel_v2PfPKfiiPl_param_2];
	add.s32 	%r29, %r55, 24;
	add.s32 	%r30, %r27, %r21;
	max.s32 	%r117, %r29, %r59;
	setp.ge.s32 	%p27, %r117, %r211;
	@%p27 bra 	$L__BB2_53;
	add.s32 	%r118, %r59, %r30;
	mul.wide.s32 	%rd122, %r118, 4;
	add.s64 	%rd123, %rd2, %rd122;
	st.global.f32 	[%rd123], %f362;
$L__BB2_53:
	ld.param.u32 	%r212, [_Z9kernel_v2PfPKfiiPl_param_2];
	max.s32 	%r119, %r29, %r73;
	setp.ge.s32 	%p28, %r119, %r212;
	cvt.s64.s32 	%rd124, %r30;
	add.s64 	%rd125, %rd3, %rd124;
	shl.b64 	%rd126, %rd125, 2;
	add.s64 	%rd6, %rd2, %rd126;
	@%p28 bra 	$L__BB2_55;
	st.global.f32 	[%rd6+32], %f361;
$L__BB2_55:
	ld.param.u32 	%r213, [_Z9kernel_v2PfPKfiiPl_param_2];
	max.s32 	%r120, %r29, %r76;
	setp.ge.s32 	%p29, %r120, %r213;
	@%p29 bra 	$L__BB2_57;
	st.global.f32 	[%rd6+64], %f360;
$L__BB2_57:
	ld.param.u32 	%r214, [_Z9kernel_v2PfPKfiiPl_param_2];
	max.s32 	%r121, %r29, %r79;
	setp.ge.s32 	%p30, %r121, %r214;
	@%p30 bra 	$L__BB2_59;
	st.global.f32 	[%rd6+96], %f359;
$L__BB2_59:
	ld.param.u32 	%r215, [_Z9kernel_v2PfPKfiiPl_param_2];
	max.s32 	%r122, %r29, %r82;
	setp.ge.s32 	%p31, %r122, %r215;
	@%p31 bra 	$L__BB2_61;
	st.global.f32 	[%rd6+128], %f358;
$L__BB2_61:
	ld.param.u32 	%r216, [_Z9kernel_v2PfPKfiiPl_param_2];
	max.s32 	%r123, %r29, %r17;
	setp.ge.s32 	%p32, %r123, %r216;
	@%p32 bra 	$L__BB2_63;
	st.global.f32 	[%rd6+160], %f357;
$L__BB2_63:
	ld.param.u32 	%r217, [_Z9kernel_v2PfPKfiiPl_param_2];
	max.s32 	%r124, %r29, %r18;
	setp.ge.s32 	%p33, %r124, %r217;
	@%p33 bra 	$L__BB2_65;
	st.global.f32 	[%rd6+192], %f356;
$L__BB2_65:
	ld.param.u32 	%r218, [_Z9kernel_v2PfPKfiiPl_param_2];
	max.s32 	%r125, %r29, %r19;
	setp.ge.s32 	%p34, %r125, %r218;
	@%p34 bra 	$L__BB2_67;
	st.global.f32 	[%rd6+224], %f355;
$L__BB2_67:
	ld.param.u32 	%r219, [_Z9kernel_v2PfPKfiiPl_param_2];
	add.s32 	%r31, %r55, 32;
	shl.b32 	%r126, %r219, 5;
	mad.lo.s32 	%r32, %r55, %r219, %r126;
	max.s32 	%r127, %r31, %r59;
	setp.ge.s32 	%p35, %r127, %r219;
	@%p35 bra 	$L__BB2_69;
	add.s32 	%r128, %r59, %r32;
	mul.wide.s32 	%rd127, %r128, 4;
	add.s64 	%rd128, %rd2, %rd127;
	st.global.f32 	[%rd128], %f354;
$L__BB2_69:
	ld.param.u32 	%r220, [_Z9kernel_v2PfPKfiiPl_param_2];
	max.s32 	%r129, %r31, %r73;
	setp.ge.s32 	%p36, %r129, %r220;
	cvt.s64.s32 	%rd129, %r32;
	add.s64 	%rd130, %rd3, %rd129;
	shl.b64 	%rd131, %rd130, 2;
	add.s64 	%rd7, %rd2, %rd131;
	@%p36 bra 	$L__BB2_71;
	st.global.f32 	[%rd7+32], %f353;
$L__BB2_71:
	ld.param.u32 	%r221, [_Z9kernel_v2PfPKfiiPl_param_2];
	max.s32 	%r130, %r31, %r76;
	setp.ge.s32 	%p37, %r130, %r221;
	@%p37 bra 	$L__BB2_73;
	st.global.f32 	[%rd7+64], %f352;
$L__BB2_73:
	ld.param.u32 	%r222, [_Z9kernel_v2PfPKfiiPl_param_2];
	max.s32 	%r131, %r31, %r79;
	setp.ge.s32 	%p38, %r131, %r222;
	@%p38 bra 	$L__BB2_75;
	st.global.f32 	[%rd7+96], %f351;
$L__BB2_75:
	ld.param.u32 	%r223, [_Z9kernel_v2PfPKfiiPl_param_2];
	max.s32 	%r132, %r31, %r82;
	setp.ge.s32 	%p39, %r132, %r223;
	@%p39 bra 	$L__BB2_77;
	st.global.f32 	[%rd7+128], %f350;
$L__BB2_77:
	ld.param.u32 	%r224, [_Z9kernel_v2PfPKfiiPl_param_2];
	max.s32 	%r133, %r31, %r17;
	setp.ge.s32 	%p40, %r133, %r224;
	@%p40 bra 	$L__BB2_79;
	st.global.f32 	[%rd7+160], %f349;
$L__BB2_79:
	ld.param.u32 	%r225, [_Z9kernel_v2PfPKfiiPl_param_2];
	max.s32 	%r134, %r31, %r18;
	setp.ge.s32 	%p41, %r134, %r225;
	@%p41 bra 	$L__BB2_81;
	st.global.f32 	[%rd7+192], %f348;
$L__BB2_81:
	ld.param.u32 	%r226, [_Z9kernel_v2PfPKfiiPl_param_2];
	max.s32 	%r135, %r31, %r19;
	setp.ge.s32 	%p42, %r135, %r226;
	@%p42 bra 	$L__BB2_83;
	st.global.f32 	[%rd7+224], %f347;
$L__BB2_83:
	ld.param.u32 	%r227, [_Z9kernel_v2PfPKfiiPl_param_2];
	add.s32 	%r33, %r55, 40;
	add.s32 	%r34, %r32, %r21;
	max.s32 	%r136, %r33, %r59;
	setp.ge.s32 	%p43, %r136, %r227;
	@%p43 bra 	$L__BB2_85;
	add.s32 	%r137, %r59, %r34;
	mul.wide.s32 	%rd132, %r137, 4;
	add.s64 	%rd133, %rd2, %rd132;
	st.global.f32 	[%rd133], %f346;
$L__BB2_85:
	ld.param.u32 	%r228, [_Z9kernel_v2PfPKfiiPl_param_2];
	max.s32 	%r138, %r33, %r73;
	setp.ge.s32 	%p44, %r138, %r228;
	cvt.s64.s32 	%rd134, %r34;
	add.s64 	%rd135, %rd3, %rd134;
	shl.b64 	%rd136, %rd135, 2;
	add.s64 	%rd8, %rd2, %rd136;
	@%p44 bra 	$L__BB2_87;
	st.global.f32 	[%rd8+32], %f345;
$L__BB2_87:
	ld.param.u32 	%r229, [_Z9kernel_v2PfPKfiiPl_param_2];
	max.s32 	%r139, %r33, %r76;
	setp.ge.s32 	%p45, %r139, %r229;
	@%p45 bra 	$L__BB2_89;
	st.global.f32 	[%rd8+64], %f344;
$L__BB2_89:
	ld.param.u32 	%r230, [_Z9kernel_v2PfPKfiiPl_param_2];
	max.s32 	%r140, %r33, %r79;
	setp.ge.s32 	%p46, %r140, %r230;
	@%p46 bra 	$L__BB2_91;
	st.global.f32 	[%rd8+96], %f343;
$L__BB2_91:
	ld.param.u32 	%r231, [_Z9kernel_v2PfPKfiiPl_param_2];
	max.s32 	%r141, %r33, %r82;
	setp.ge.s32 	%p47, %r141, %r231;
	@%p47 bra 	$L__BB2_93;
	st.global.f32 	[%rd8+128], %f342;
$L__BB2_93:
	ld.param.u32 	%r232, [_Z9kernel_v2PfPKfiiPl_param_2];
	max.s32 	%r142, %r33, %r17;
	setp.ge.s32 	%p48, %r142, %r232;
	@%p48 bra 	$L__BB2_95;
	st.global.f32 	[%rd8+160], %f341;
$L__BB2_95:
	ld.param.u32 	%r233, [_Z9kernel_v2PfPKfiiPl_param_2];
	max.s32 	%r143, %r33, %r18;
	setp.ge.s32 	%p49, %r143, %r233;
	@%p49 bra 	$L__BB2_97;
	st.global.f32 	[%rd8+192], %f340;
$L__BB2_97:
	ld.param.u32 	%r234, [_Z9kernel_v2PfPKfiiPl_param_2];
	max.s32 	%r144, %r33, %r19;
	setp.ge.s32 	%p50, %r144, %r234;
	@%p50 bra 	$L__BB2_99;
	st.global.f32 	[%rd8+224], %f339;
$L__BB2_99:
	ld.param.u32 	%r235, [_Z9kernel_v2PfPKfiiPl_param_2];
	add.s32 	%r35, %r55, 48;
	add.s32 	%r36, %r26, %r32;
	max.s32 	%r145, %r35, %r59;
	setp.ge.s32 	%p51, %r145, %r235;
	@%p51 bra 	$L__BB2_101;
	add.s32 	%r146, %r59, %r36;
	mul.wide.s32 	%rd137, %r146, 4;
	add.s64 	%rd138, %rd2, %rd137;
	st.global.f32 	[%rd138], %f387;
$L__BB2_101:
	ld.param.u32 	%r236, [_Z9kernel_v2PfPKfiiPl_param_2];
	max.s32 	%r147, %r35, %r73;
	setp.ge.s32 	%p52, %r147, %r236;
	cvt.s64.s32 	%rd139, %r36;
	add.s64 	%rd140, %rd3, %rd139;
	shl.b64 	%rd141, %rd140, 2;
	add.s64 	%rd9, %rd2, %rd141;
	@%p52 bra 	$L__BB2_103;
	st.global.f32 	[%rd9+32], %f388;
$L__BB2_103:
	ld.param.u32 	%r237, [_Z9kernel_v2PfPKfiiPl_param_2];
	max.s32 	%r148, %r35, %r76;
	setp.ge.s32 	%p53, %r148, %r237;
	@%p53 bra 	$L__BB2_105;
	st.global.f32 	[%rd9+64], %f389;
$L__BB2_105:
	ld.param.u32 	%r238, [_Z9kernel_v2PfPKfiiPl_param_2];
	max.s32 	%r149, %r35, %r79;
	setp.ge.s32 	%p54, %r149, %r238;
	@%p54 bra 	$L__BB2_107;
	st.global.f32 	[%rd9+96], %f390;
$L__BB2_107:
	ld.param.u32 	%r239, [_Z9kernel_v2PfPKfiiPl_param_2];
	max.s32 	%r150, %r35, %r82;
	setp.ge.s32 	%p55, %r150, %r239;
	@%p55 bra 	$L__BB2_109;
	st.global.f32 	[%rd9+128], %f391;
$L__BB2_109:
	ld.param.u32 	%r240, [_Z9kernel_v2PfPKfiiPl_param_2];
	max.s32 	%r151, %r35, %r17;
	setp.ge.s32 	%p56, %r151, %r240;
	@%p56 bra 	$L__BB2_111;
	st.global.f32 	[%rd9+160], %f392;
$L__BB2_111:
	ld.param.u32 	%r241, [_Z9kernel_v2PfPKfiiPl_param_2];
	max.s32 	%r152, %r35, %r18;
	setp.ge.s32 	%p57, %r152, %r241;
	@%p57 bra 	$L__BB2_113;
	st.global.f32 	[%rd9+192], %f393;
$L__BB2_113:
	ld.param.u32 	%r242, [_Z9kernel_v2PfPKfiiPl_param_2];
	max.s32 	%r153, %r35, %r19;
	setp.ge.s32 	%p58, %r153, %r242;
	@%p58 bra 	$L__BB2_115;
	st.global.f32 	[%rd9+224], %f394;
$L__BB2_115:
	ld.param.u32 	%r243, [_Z9kernel_v2PfPKfiiPl_param_2];
	add.s32 	%r37, %r55, 56;
	add.s32 	%r38, %r36, %r21;
	max.s32 	%r154, %r37, %r59;
	setp.ge.s32 	%p59, %r154, %r243;
	@%p59 bra 	$L__BB2_117;
	add.s32 	%r155, %r59, %r38;
	mul.wide.s32 	%rd142, %r155, 4;
	add.s64 	%rd143, %rd2, %rd142;
	st.global.f32 	[%rd143], %f395;
$L__BB2_117:
	ld.param.u32 	%r244, [_Z9kernel_v2PfPKfiiPl_param_2];
	max.s32 	%r156, %r37, %r73;
	setp.ge.s32 	%p60, %r156, %r244;
	cvt.s64.s32 	%rd144, %r38;
	add.s64 	%rd145, %rd3, %rd144;
	shl.b64 	%rd146, %rd145, 2;
	add.s64 	%rd10, %rd2, %rd146;
	@%p60 bra 	$L__BB2_119;
	st.global.f32 	[%rd10+32], %f396;
$L__BB2_119:
	ld.param.u32 	%r245, [_Z9kernel_v2PfPKfiiPl_param_2];
	max.s32 	%r157, %r37, %r76;
	setp.ge.s32 	%p61, %r157, %r245;
	@%p61 bra 	$L__BB2_121;
	st.global.f32 	[%rd10+64], %f397;
$L__BB2_121:
	ld.param.u32 	%r246, [_Z9kernel_v2PfPKfiiPl_param_2];
	max.s32 	%r158, %r37, %r79;
	setp.ge.s32 	%p62, %r158, %r246;
	@%p62 bra 	$L__BB2_123;
	st.global.f32 	[%rd10+96], %f398;
$L__BB2_123:
	ld.param.u32 	%r247, [_Z9kernel_v2PfPKfiiPl_param_2];
	max.s32 	%r159, %r37, %r82;
	setp.ge.s32 	%p63, %r159, %r247;
	@%p63 bra 	$L__BB2_125;
	st.global.f32 	[%rd10+128], %f399;
$L__BB2_125:
	ld.param.u32 	%r248, [_Z9kernel_v2PfPKfiiPl_param_2];
	max.s32 	%r160, %r37, %r17;
	setp.ge.s32 	%p64, %r160, %r248;
	@%p64 bra 	$L__BB2_127;
	st.global.f32 	[%rd10+160], %f400;
$L__BB2_127:
	ld.param.u32 	%r249, [_Z9kernel_v2PfPKfiiPl_param_2];
	max.s32 	%r161, %r37, %r18;
	setp.ge.s32 	%p65, %r161, %r249;
	@%p65 bra 	$L__BB2_129;
	st.global.f32 	[%rd10+192], %f401;
$L__BB2_129:
	ld.param.u32 	%r250, [_Z9kernel_v2PfPKfiiPl_param_2];
	max.s32 	%r162, %r37, %r19;
	setp.ge.s32 	%p66, %r162, %r250;
	@%p66 bra 	$L__BB2_131;
	st.global.f32 	[%rd10+224], %f402;
$L__BB2_131:
	ld.param.u64 	%rd155, [_Z9kernel_v2PfPKfiiPl_param_4];
	ld.param.u32 	%r251, [_Z9kernel_v2PfPKfiiPl_param_2];
	cvta.to.global.u64 	%rd148, %rd155;
	// begin inline asm
	mov.u64 	%rd147, %clock64;
	// end inline asm
	sub.s64 	%rd149, %rd147, %rd14;
	mov.u32 	%r163, %ntid.x;
	mad.lo.s32 	%r166, %r52, %r163, %r54;
	mov.u32 	%r167, %ntid.y;
	mad.lo.s32 	%r170, %r56, %r167, %r58;
	mad.lo.s32 	%r171, %r251, %r166, %r170;
	mul.wide.u32 	%rd150, %r171, 8;
	add.s64 	%rd151, %rd148, %rd150;
	st.global.u64 	[%rd151], %rd149;
	ret;

}
	// .globl	_Z14add_padding_v2PKfPfiiPl
.visible .entry _Z14add_padding_v2PKfPfiiPl(
	.param .u64 .ptr .align 1 _Z14add_padding_v2PKfPfiiPl_param_0,
	.param .u64 .ptr .align 1 _Z14add_padding_v2PKfPfiiPl_param_1,
	.param .u32 _Z14add_padding_v2PKfPfiiPl_param_2,
	.param .u32 _Z14add_padding_v2PKfPfiiPl_param_3,
	.param .u64 .ptr .align 1 _Z14add_padding_v2PKfPfiiPl_param_4
)
{
	.reg .pred 	%p<24>;
	.reg .b32 	%r<131>;
	.reg .b32 	%f<61>;
	.reg .b64 	%rd<96>;

	ld.param.u64 	%rd13, [_Z14add_padding_v2PKfPfiiPl_param_0];
	ld.param.u64 	%rd14, [_Z14add_padding_v2PKfPfiiPl_param_1];
	ld.param.u32 	%r60, [_Z14add_padding_v2PKfPfiiPl_param_2];
	ld.param.u32 	%r61, [_Z14add_padding_v2PKfPfiiPl_param_3];
	ld.param.u64 	%rd11, [_Z14add_padding_v2PKfPfiiPl_param_4];
	cvta.to.global.u64 	%rd1, %rd14;
	cvta.to.global.u64 	%rd2, %rd13;
	// begin inline asm
	mov.u64 	%rd12, %clock64;
	// end inline asm
	mov.u32 	%r1, %tid.x;
	mov.u32 	%r2, %ctaid.y;
	setp.lt.s32 	%p1, %r61, 1;
	@%p1 bra 	$L__BB3_43;
	mul.lo.s32 	%r3, %r60, %r2;
	mul.lo.s32 	%r4, %r61, %r2;
	mad.lo.s32 	%r5, %r61, %r61, %r2;
	add.s32 	%r6, %r61, -1;
	shr.u32 	%r63, %r6, 6;
	add.s32 	%r7, %r63, 1;
	setp.lt.u32 	%p2, %r61, 449;
	mov.b32 	%r129, 0;
	@%p2 bra 	$L__BB3_21;
	and.b32  	%r65, %r7, 134217720;
	neg.s32 	%r126, %r65;
	add.s32 	%r66, %r1, %r61;
	mad.lo.s32 	%r125, %r61, %r66, %r2;
	shl.b32 	%r10, %r61, 9;
	add.s32 	%r124, %r1, %r4;
	add.s32 	%r122, %r1, %r3;
	cvt.u64.u32 	%rd15, %r1;
	cvt.u64.u32 	%rd16, %r4;
	add.s64 	%rd17, %rd15, %rd16;
	shl.b64 	%rd18, %rd17, 2;
	add.s64 	%rd19, %rd18, %rd1;
	add.s64 	%rd95, %rd19, 1024;
	add.s32 	%r67, %r66, 64;
	mad.lo.s32 	%r121, %r61, %r67, %r2;
	add.s32 	%r68, %r66, 128;
	mad.lo.s32 	%r120, %r61, %r68, %r2;
	add.s32 	%r69, %r66, 192;
	mad.lo.s32 	%r119, %r61, %r69, %r2;
	add.s32 	%r70, %r66, 256;
	mad.lo.s32 	%r118, %r61, %r70, %r2;
	add.s32 	%r71, %r66, 320;
	mad.lo.s32 	%r117, %r61, %r71, %r2;
	add.s32 	%r72, %r66, 384;
	mad.lo.s32 	%r116, %r61, %r72, %r2;
	add.s32 	%r73, %r66, 448;
	mad.lo.s32 	%r115, %r61, %r73, %r2;
	mov.b32 	%r127, 256;
	mov.u32 	%r123, %r1;
$L__BB3_3:
	.pragma "nounroll";
	mul.wide.s32 	%rd20, %r122, 4;
	add.s64 	%rd21, %rd2, %rd20;
	add.s64 	%rd6, %rd21, 1024;
	max.s32 	%r74, %r2, %r123;
	setp.ge.s32 	%p3, %r74, %r60;
	mov.f32 	%f46, 0f7F800000;
	@%p3 bra 	$L__BB3_5;
	ld.global.f32 	%f46, [%rd6+-1024];
$L__BB3_5:
	mul.wide.u32 	%rd22, %r124, 4;
	add.s64 	%rd23, %rd1, %rd22;
	st.global.f32 	[%rd23], %f46;
	mul.wide.u32 	%rd24, %r125, 4;
	add.s64 	%rd25, %rd1, %rd24;
	st.global.f32 	[%rd25], %f46;
	add.s32 	%r75, %r123, 64;
	max.s32 	%r76, %r2, %r75;
	setp.ge.s32 	%p4, %r76, %r60;
	mov.f32 	%f47, 0f7F800000;
	@%p4 bra 	$L__BB3_7;
	ld.global.f32 	%f47, [%rd6+-768];
$L__BB3_7:
	st.global.f32 	[%rd95+-768], %f47;
	mul.wide.u32 	%rd26, %r121, 4;
	add.s64 	%rd27, %rd1, %rd26;
	st.global.f32 	[%rd27], %f47;
	add.s32 	%r77, %r123, 128;
	max.s32 	%r78, %r2, %r77;
	setp.ge.s32 	%p5, %r78, %r60;
	mov.f32 	%f48, 0f7F800000;
	@%p5 bra 	$L__BB3_9;
	ld.global.f32 	%f48, [%rd6+-512];
$L__BB3_9:
	st.global.f32 	[%rd95+-512], %f48;
	mul.wide.u32 	%rd28, %r120, 4;
	add.s64 	%rd29, %rd1, %rd28;
	st.global.f32 	[%rd29], %f48;
	add.s32 	%r79, %r123, 192;
	max.s32 	%r80, %r2, %r79;
	setp.ge.s32 	%p6, %r80, %r60;
	mov.f32 	%f49, 0f7F800000;
	@%p6 bra 	$L__BB3_11;
	ld.global.f32 	%f49, [%rd6+-256];
$L__BB3_11:
	st.global.f32 	[%rd95+-256], %f49;
	mul.wide.u32 	%rd30, %r119, 4;
	add.s64 	%rd31, %rd1, %rd30;
	st.global.f32 	[%rd31], %f49;
	add.s32 	%r81, %r123, 256;
	max.s32 	%r82, %r2, %r81;
	setp.ge.s32 	%p7, %r82, %r60;
	mov.f32 	%f50, 0f7F800000;
	@%p7 bra 	$L__BB3_13;
	ld.global.f32 	%f50, [%rd6];
$L__BB3_13:
	st.global.f32 	[%rd95], %f50;
	mul.wide.u32 	%rd32, %r118, 4;
	add.s64 	%rd33, %rd1, %rd32;
	st.global.f32 	[%rd33], %f50;
	add.s32 	%r83, %r123, 320;
	max.s32 	%r84, %r2, %r83;
	setp.ge.s32 	%p8, %r84, %r60;
	mov.f32 	%f51, 0f7F800000;
	@%p8 bra 	$L__BB3_15;
	ld.global.f32 	%f51, [%rd6+256];
$L__BB3_15:
	st.global.f32 	[%rd95+256], %f51;
	mul.wide.u32 	%rd34, %r117, 4;
	add.s64 	%rd35, %rd1, %rd34;
	st.global.f32 	[%rd35], %f51;
	add.s32 	%r85, %r123, 384;
	max.s32 	%r86, %r2, %r85;
	setp.ge.s32 	%p9, %r86, %r60;
	mov.f32 	%f52, 0f7F800000;
	@%p9 bra 	$L__BB3_17;
	ld.global.f32 	%f52, [%rd6+512];
$L__BB3_17:
	st.global.f32 	[%rd95+512], %f52;
	mul.wide.u32 	%rd36, %r116, 4;
	add.s64 	%rd37, %rd1, %rd36;
	st.global.f32 	[%rd37], %f52;
	add.s32 	%r87, %r123, 448;
	max.s32 	%r88, %r2, %r87;
	setp.ge.s32 	%p10, %r88, %r60;
	mov.f32 	%f53, 0f7F800000;
	@%p10 bra 	$L__BB3_19;
	ld.global.f32 	%f53, [%rd6+768];
$L__BB3_19:
	st.global.f32 	[%rd95+768], %f53;
	mul.wide.u32 	%rd38, %r115, 4;
	add.s64 	%rd39, %rd1, %rd38;
	st.global.f32 	[%rd39], %f53;
	add.s32 	%r127, %r127, 512;
	add.s32 	%r126, %r126, 8;
	add.s32 	%r125, %r125, %r10;
	add.s32 	%r124, %r124, 512;
	add.s32 	%r123, %r123, 512;
	add.s32 	%r122, %r122, 512;
	add.s64 	%rd95, %rd95, 2048;
	add.s32 	%r121, %r121, %r10;
	add.s32 	%r120, %r120, %r10;
	add.s32 	%r119, %r119, %r10;
	add.s32 	%r118, %r118, %r10;
	add.s32 	%r117, %r117, %r10;
	add.s32 	%r116, %r116, %r10;
	add.s32 	%r115, %r115, %r10;
	setp.ne.s32 	%p11, %r126, 0;
	@%p11 bra 	$L__BB3_3;
	add.s32 	%r129, %r127, -256;
$L__BB3_21:
	and.b32  	%r48, %r7, 7;
	setp.eq.s32 	%p12, %r48, 0;
	@%p12 bra 	$L__BB3_43;
	setp.lt.u32 	%p13, %r48, 4;
	@%p13 bra 	$L__BB3_32;
	add.s32 	%r49, %r129, %r1;
	max.s32 	%r90, %r2, %r49;
	setp.ge.s32 	%p14, %r90, %r60;
	mov.f32 	%f54, 0f7F800000;
	@%p14 bra 	$L__BB3_25;
	add.s32 	%r91, %r49, %r3;
	mul.wide.s32 	%rd40, %r91, 4;
	add.s64 	%rd41, %rd2, %rd40;
	ld.global.f32 	%f54, [%rd41];
$L__BB3_25:
	add.s32 	%r92, %r49, %r4;
	mul.wide.u32 	%rd42, %r92, 4;
	add.s64 	%rd43, %rd1, %rd42;
	st.global.f32 	[%rd43], %f54;
	mad.lo.s32 	%r93, %r49, %r61, %r5;
	mul.wide.u32 	%rd44, %r93, 4;
	add.s64 	%rd45, %rd1, %rd44;
	st.global.f32 	[%rd45], %f54;
	add.s32 	%r50, %r49, 64;
	max.s32 	%r94, %r2, %r50;
	setp.ge.s32 	%p15, %r94, %r60;
	cvt.u64.u32 	%rd8, %r1;
	cvt.s64.s32 	%rd46, %r129;
	cvt.s64.s32 	%rd47, %r3;
	add.s64 	%rd48, %rd46, %rd8;
	add.s64 	%rd49, %rd48, %rd47;
	shl.b64 	%rd50, %rd49, 2;
	add.s64 	%rd9, %rd2, %rd50;
	mov.f32 	%f55, 0f7F800000;
	@%p15 bra 	$L__BB3_27;
	ld.global.f32 	%f55, [%rd9+256];
$L__BB3_27:
	cvt.u64.u32 	%rd51, %r4;
	cvt.u64.u32 	%rd52, %r129;
	add.s64 	%rd53, %rd52, %rd8;
	add.s64 	%rd54, %rd53, %rd51;
	shl.b64 	%rd55, %rd54, 2;
	add.s64 	%rd10, %rd1, %rd55;
	st.global.f32 	[%rd10+256], %f55;
	mad.lo.s32 	%r95, %r50, %r61, %r5;
	mul.wide.u32 	%rd56, %r95, 4;
	add.s64 	%rd57, %rd1, %rd56;
	st.global.f32 	[%rd57], %f55;
	add.s32 	%r51, %r49, 128;
	max.s32 	%r96, %r2, %r51;
	setp.ge.s32 	%p16, %r96, %r60;
	mov.f32 	%f56, 0f7F800000;
	@%p16 bra 	$L__BB3_29;
	ld.global.f32 	%f56, [%rd9+512];
$L__BB3_29:
	st.global.f32 	[%rd10+512], %f56;
	mad.lo.s32 	%r97, %r51, %r61, %r5;
	mul.wide.u32 	%rd58, %r97, 4;
	add.s64 	%rd59, %rd1, %rd58;
	st.global.f32 	[%rd59], %f56;
	add.s32 	%r52, %r49, 192;
	max.s32 	%r98, %r2, %r52;
	setp.ge.s32 	%p17, %r98, %r60;
	mov.f32 	%f57, 0f7F800000;
	@%p17 bra 	$L__BB3_31;
	ld.global.f32 	%f57, [%rd9+768];
$L__BB3_31:
	st.global.f32 	[%rd10+768], %f57;
	mad.lo.s32 	%r99, %r52, %r61, %r5;
	mul.wide.u32 	%rd60, %r99, 4;
	add.s64 	%rd61, %rd1, %rd60;
	st.global.f32 	[%rd61], %f57;
	add.s32 	%r129, %r129, 256;
$L__BB3_32:
	and.b32  	%r100, %r7, 3;
	setp.eq.s32 	%p18, %r100, 0;
	@%p18 bra 	$L__BB3_43;
	setp.eq.s32 	%p19, %r100, 1;
	@%p19 bra 	$L__BB3_39;
	add.s32 	%r55, %r129, %r1;
	max.s32 	%r102, %r2, %r55;
	setp.ge.s32 	%p20, %r102, %r60;
	mov.f32 	%f58, 0f7F800000;
	@%p20 bra 	$L__BB3_36;
	add.s32 	%r103, %r55, %r3;
	mul.wide.s32 	%rd62, %r103, 4;
	add.s64 	%rd63, %rd2, %rd62;
	ld.global.f32 	%f58, [%rd63];
$L__BB3_36:
	add.s32 	%r104, %r55, %r4;
	mul.wide.u32 	%rd64, %r104, 4;
	add.s64 	%rd65, %rd1, %rd64;
	st.global.f32 	[%rd65], %f58;
	mad.lo.s32 	%r105, %r55, %r61, %r5;
	mul.wide.u32 	%rd66, %r105, 4;
	add.s64 	%rd67, %rd1, %rd66;
	st.global.f32 	[%rd67], %f58;
	add.s32 	%r56, %r55, 64;
	max.s32 	%r106, %r2, %r56;
	setp.ge.s32 	%p21, %r106, %r60;
	mov.f32 	%f59, 0f7F800000;
	@%p21 bra 	$L__BB3_38;
	cvt.s64.s32 	%rd68, %r3;
	cvt.u64.u32 	%rd69, %r1;
	cvt.s64.s32 	%rd70, %r129;
	add.s64 	%rd71, %rd70, %rd69;
	add.s64 	%rd72, %rd71, %rd68;
	shl.b64 	%rd73, %rd72, 2;
	add.s64 	%rd74, %rd2, %rd73;
	ld.global.f32 	%f59, [%rd74+256];
$L__BB3_38:
	cvt.u64.u32 	%rd75, %r4;
	cvt.u64.u32 	%rd76, %r1;
	cvt.u64.u32 	%rd77, %r129;
	add.s64 	%rd78, %rd77, %rd76;
	add.s64 	%rd79, %rd78, %rd75;
	shl.b64 	%rd80, %rd79, 2;
	add.s64 	%rd81, %rd1, %rd80;
	st.global.f32 	[%rd81+256], %f59;
	mad.lo.s32 	%r107, %r56, %r61, %r5;
	mul.wide.u32 	%rd82, %r107, 4;
	add.s64 	%rd83, %rd1, %rd82;
	st.global.f32 	[%rd83], %f59;
	add.s32 	%r129, %r129, 128;
$L__BB3_39:
	and.b32  	%r108, %r6, 64;
	setp.ne.s32 	%p22, %r108, 0;
	@%p22 bra 	$L__BB3_43;
	add.s32 	%r59, %r129, %r1;
	max.s32 	%r110, %r2, %r59;
	setp.ge.s32 	%p23, %r110, %r60;
	mov.f32 	%f60, 0f7F800000;
	@%p23 bra 	$L__BB3_42;
	add.s32 	%r111, %r59, %r3;
	mul.wide.s32 	%rd84, %r111, 4;
	add.s64 	%rd85, %rd2, %rd84;
	ld.global.f32 	%f60, [%rd85];
$L__BB3_42:
	add.s32 	%r112, %r59, %r4;
	mul.wide.u32 	%rd86, %r112, 4;
	add.s64 	%rd87, %rd1, %rd86;
	st.global.f32 	[%rd87], %f60;
	mad.lo.s32 	%r113, %r59, %r61, %r5;
	mul.wide.u32 	%rd88, %r113, 4;
	add.s64 	%rd89, %rd1, %rd88;
	st.global.f32 	[%rd89], %f60;
$L__BB3_43:
	cvta.to.global.u64 	%rd91, %rd11;
	// begin inline asm
	mov.u64 	%rd90, %clock64;
	// end inline asm
	sub.s64 	%rd92, %rd90, %rd12;
	mad.lo.s32 	%r114, %r60, %r2, %r1;
	mul.wide.s32 	%rd93, %r114, 8;
	add.s64 	%rd94, %rd91, %rd93;
	st.global.u64 	[%rd94], %rd92;
	ret;

}


// ===== COMPILED SASS (sm_100) =====

	.target	sm_100

	.elftype	@"ET_EXEC"


//--------------------- .note.nv.tkinfo           --------------------------
	.section	.note.nv.tkinfo,"",@"SHT_NOTE"
	.sectionflags	@"SHF_NOTE_NV_TKINFO"
	.tkinfo
        /*0018*/ 	.word	0x00000002
        /*0030*/ 	.string	""
        /*0030*/ 	.string	"ptxas"
        /*0030*/ 	.string	"Cuda compilation tools, release 13.0, V13.0.88"
        /*0030*/ 	.string	"Build cuda_13.0.r13.0/compiler.36424714_0"
        /*0030*/ 	.string	"-arch sm_100 -m 64 "



//--------------------- .note.nv.cuinfo           --------------------------
	.section	.note.nv.cuinfo,"",@"SHT_NOTE"
	.sectionflags	@"SHF_NOTE_NV_CUINFO"
        /*0018*/ 	.short	0x0002
        /*001a*/ 	.short	0x0064
        /*001c*/ 	.short	0x0082
	.zero		2


//--------------------- .nv.info                  --------------------------
	.section	.nv.info,"",@"SHT_CUDA_INFO"
	.align	4


	//----- nvinfo : EIATTR_REGCOUNT
	.align		4
        /*0000*/ 	.byte	0x04, 0x2f
        /*0002*/ 	.short	(.L_1 - .L_0)
	.align		4
.L_0:
        /*0004*/ 	.word	index@(_Z9kernel_v0PKfPfiPl)
        /*0008*/ 	.word	0x00000020


	//----- nvinfo : EIATTR_FRAME_SIZE
	.align		4
.L_1:
        /*000c*/ 	.byte	0x04, 0x11
        /*000e*/ 	.short	(.L_3 - .L_2)
	.align		4
.L_2:
        /*0010*/ 	.word	index@(_Z9kernel_v0PKfPfiPl)
        /*0014*/ 	.word	0x00000000


	//----- nvinfo : EIATTR_REGCOUNT
	.align		4
.L_3:
        /*0018*/ 	.byte	0x04, 0x2f
        /*001a*/ 	.short	(.L_5 - .L_4)
	.align		4
.L_4:
        /*001c*/ 	.word	index@(_Z9kernel_v1PKfPfiPl)
        /*0020*/ 	.word	0x0000001e


	//----- nvinfo : EIATTR_FRAME_SIZE
	.align		4
.L_5:
        /*0024*/ 	.byte	0x04, 0x11
        /*0026*/ 	.short	(.L_7 - .L_6)
	.align		4
.L_6:
        /*0028*/ 	.word	index@(_Z9kernel_v1PKfPfiPl)
        /*002c*/ 	.word	0x00000000


	//----- nvinfo : EIATTR_REGCOUNT
	.align		4
.L_7:
        /*0030*/ 	.byte	0x04, 0x2f
        /*0032*/ 	.short	(.L_9 - .L_8)
	.align		4
.L_8:
        /*0034*/ 	.word	index@(_Z9kernel_v2PfPKfiiPl)
        /*0038*/ 	.word	0x00000060


	//----- nvinfo : EIATTR_FRAME_SIZE
	.align		4
.L_9:
        /*003c*/ 	.byte	0x04, 0x11
        /*003e*/ 	.short	(.L_11 - .L_10)
	.align		4
.L_10:
        /*0040*/ 	.word	index@(_Z9kernel_v2PfPKfiiPl)
        /*0044*/ 	.word	0x00000000


	//----- nvinfo : EIATTR_REGCOUNT
	.align		4
.L_11:
        /*0048*/ 	.byte	0x04, 0x2f
        /*004a*/ 	.short	(.L_13 - .L_12)
	.align		4
.L_12:
        /*004c*/ 	.word	index@(_Z14add_padding_v2PKfPfiiPl)
        /*0050*/ 	.word	0x00000020


	//----- nvinfo : EIATTR_FRAME_SIZE
	.align		4
.L_13:
        /*0054*/ 	.byte	0x04, 0x11
        /*0056*/ 	.short	(.L_15 - .L_14)
	.align		4
.L_14:
        /*0058*/ 	.word	index@(_Z14add_padding_v2PKfPfiiPl)
        /*005c*/ 	.word	0x00000000


	//----- nvinfo : EIATTR_MIN_STACK_SIZE
	.align		4
.L_15:
        /*0060*/ 	.byte	0x04, 0x12
        /*0062*/ 	.short	(.L_17 - .L_16)
	.align		4
.L_16:
        /*0064*/ 	.word	index@(_Z14add_padding_v2PKfPfiiPl)
        /*0068*/ 	.word	0x00000000


	//----- nvinfo : EIATTR_MIN_STACK_SIZE
	.align		4
.L_17:
        /*006c*/ 	.byte	0x04, 0x12
        /*006e*/ 	.short	(.L_19 - .L_18)
	.align		4
.L_18:
        /*0070*/ 	.word	index@(_Z9kernel_v2PfPKfiiPl)
        /*0074*/ 	.word	0x00000000


	//----- nvinfo : EIATTR_MIN_STACK_SIZE
	.align		4
.L_19:
        /*0078*/ 	.byte	0x04, 0x12
        /*007a*/ 	.short	(.L_21 - .L_20)
	.align		4
.L_20:
        /*007c*/ 	.word	index@(_Z9kernel_v1PKfPfiPl)
        /*0080*/ 	.word	0x00000000


	//----- nvinfo : EIATTR_MIN_STACK_SIZE
	.align		4
.L_21:
        /*0084*/ 	.byte	0x04, 0x12
        /*0086*/ 	.short	(.L_23 - .L_22)
	.align		4
.L_22:
        /*0088*/ 	.word	index@(_Z9kernel_v0PKfPfiPl)
        /*008c*/ 	.word	0x00000000
.L_23:


//--------------------- .nv.compat                --------------------------
	.section	.nv.compat,"",@"SHT_CUDA_COMPAT_INFO"
	.align	4
        /*0000*/ 	.byte	0x02, 0x09, 0x00, 0x00, 0x02, 0x02, 0x01, 0x00, 0x02, 0x05, 0x05, 0x00, 0x03, 0x07, 0x01, 0x01
        /*0010*/ 	.byte	0x02, 0x03, 0x00, 0x00, 0x02, 0x06, 0x01, 0x00, 0x04, 0x0b, 0x08, 0x00, 0x09, 0x00, 0x00, 0x00
        /*0020*/ 	.byte	0x00, 0x00, 0x00, 0x00


//--------------------- .nv.info._Z14add_padding_v2PKfPfiiPl --------------------------
	.section	.nv.info._Z14add_padding_v2PKfPfiiPl,"",@"SHT_CUDA_INFO"
	.sectionflags	@""
	.align	4


	//----- nvinfo : EIATTR_CUDA_API_VERSION
	.align		4
        /*0000*/ 	.byte	0x04, 0x37
        /*0002*/ 	.short	(.L_25 - .L_24)
.L_24:
        /*0004*/ 	.word	0x00000082


	//----- nvinfo : EIATTR_KPARAM_INFO
	.align		4
.L_25:
        /*0008*/ 	.byte	0x04, 0x17
        /*000a*/ 	.short	(.L_27 - .L_26)
.L_26:
        /*000c*/ 	.word	0x00000000
        /*0010*/ 	.short	0x0004
        /*0012*/ 	.short	0x0018
        /*0014*/ 	.byte	0x00, 0xf5, 0x21, 0x00


	//----- nvinfo : EIATTR_KPARAM_INFO
	.align		4
.L_27:
        /*0018*/ 	.byte	0x04, 0x17
        /*001a*/ 	.short	(.L_29 - .L_28)
.L_28:
        /*001c*/ 	.word	0x00000000
        /*0020*/ 	.short	0x0003
        /*0022*/ 	.short	0x0014
        /*0024*/ 	.byte	0x00, 0xf0, 0x11, 0x00


	//----- nvinfo : EIATTR_KPARAM_INFO
	.align		4
.L_29:
        /*0028*/ 	.byte	0x04, 0x17
        /*002a*/ 	.short	(.L_31 - .L_30)
.L_30:
        /*002c*/ 	.word	0x00000000
        /*0030*/ 	.short	0x0002
        /*0032*/ 	.short	0x0010
        /*0034*/ 	.byte	0x00, 0xf0, 0x11, 0x00


	//----- nvinfo : EIATTR_KPARAM_INFO
	.align		4
.L_31:
        /*0038*/ 	.byte	0x04, 0x17
        /*003a*/ 	.short	(.L_33 - .L_32)
.L_32:
        /*003c*/ 	.word	0x00000000
        /*0040*/ 	.short	0x0001
        /*0042*/ 	.short	0x0008
        /*0044*/ 	.byte	0x00, 0xf5, 0x21, 0x00


	//----- nvinfo : EIATTR_KPARAM_INFO
	.align		4
.L_33:
        /*0048*/ 	.byte	0x04, 0x17
        /*004a*/ 	.short	(.L_35 - .L_34)
.L_34:
        /*004c*/ 	.word	0x00000000
        /*0050*/ 	.short	0x0000
        /*0052*/ 	.short	0x0000
        /*0054*/ 	.byte	0x00, 0xf5, 0x21, 0x00


	//----- nvinfo : EIATTR_SPARSE_MMA_MASK
	.align		4
.L_35:
        /*0058*/ 	.byte	0x03, 0x50
        /*005a*/ 	.short	0x0000


	//----- nvinfo : EIATTR_MAXREG_COUNT
	.align		4
        /*005c*/ 	.byte	0x03, 0x1b
        /*005e*/ 	.short	0x00ff


	//----- nvinfo : EIATTR_MERCURY_ISA_VERSION
	.align		4
        /*0060*/ 	.byte	0x03, 0x5f
        /*0062*/ 	.short	0x0101


	//----- nvinfo : EIATTR_INT_WARP_WIDE_INSTR_OFFSETS
	.align		4
        /*0064*/ 	.byte	0x04, 0x31
        /*0066*/ 	.short	(.L_37 - .L_36)


	//   ....[0]....
.L_36:
        /*0068*/ 	.word	0x00000eb0


	//----- nvinfo : EIATTR_VRC_CTA_INIT_COUNT
	.align		4
.L_37:
        /*006c*/ 	.byte	0x02, 0x4a
	.zero		1
	.zero		1


	//----- nvinfo : EIATTR_EXIT_INSTR_OFFSETS
	.align		4
        /*0070*/ 	.byte	0x04, 0x1c
        /*0072*/ 	.short	(.L_39 - .L_38)


	//   ....[0]....
.L_38:
        /*0074*/ 	.word	0x000011a0


	//----- nvinfo : EIATTR_CRS_STACK_SIZE
	.align		4
.L_39:
        /*0078*/ 	.byte	0x04, 0x1e
        /*007a*/ 	.short	(.L_41 - .L_40)
.L_40:
        /*007c*/ 	.word	0x00000000


	//----- nvinfo : EIATTR_CBANK_PARAM_SIZE
	.align		4
.L_41:
        /*0080*/ 	.byte	0x03, 0x19
        /*0082*/ 	.short	0x0020


	//----- nvinfo : EIATTR_PARAM_CBANK
	.align		4
        /*0084*/ 	.byte	0x04, 0x0a
        /*0086*/ 	.short	(.L_43 - .L_42)
	.align		4
.L_42:
        /*0088*/ 	.word	index@(.nv.constant0._Z14add_padding_v2PKfPfiiPl)
        /*008c*/ 	.short	0x0380
        /*008e*/ 	.short	0x0020


	//----- nvinfo : EIATTR_SW_WAR
	.align		4
.L_43:
        /*0090*/ 	.byte	0x04, 0x36
        /*0092*/ 	.short	(.L_45 - .L_44)
.L_44:
        /*0094*/ 	.word	0x00000008
.L_45:


//--------------------- .nv.info._Z9kernel_v2PfPKfiiPl --------------------------
	.section	.nv.info._Z9kernel_v2PfPKfiiPl,"",@"SHT_CUDA_INFO"
	.sectionflags	@""
	.align	4


	//----- nvinfo : EIATTR_CUDA_API_VERSION
	.align		4
        /*0000*/ 	.byte	0x04, 0x37
        /*0002*/ 	.short	(.L_47 - .L_46)
.L_46:
        /*0004*/ 	.word	0x00000082


	//----- nvinfo : EIATTR_KPARAM_INFO
	.align		4
.L_47:
        /*0008*/ 	.byte	0x04, 0x17
        /*000a*/ 	.short	(.L_49 - .L_48)
.L_48:
        /*000c*/ 	.word	0x00000000
        /*0010*/ 	.short	0x0004
        /*0012*/ 	.short	0x0018
        /*0014*/ 	.byte	0x00, 0xf5, 0x21, 0x00


	//----- nvinfo : EIATTR_KPARAM_INFO
	.align		4
.L_49:
        /*0018*/ 	.byte	0x04, 0x17
        /*001a*/ 	.short	(.L_51 - .L_50)
.L_50:
        /*001c*/ 	.word	0x00000000
        /*0020*/ 	.short	0x0003
        /*0022*/ 	.short	0x0014
        /*0024*/ 	.byte	0x00, 0xf0, 0x11, 0x00


	//----- nvinfo : EIATTR_KPARAM_INFO
	.align		4
.L_51:
        /*0028*/ 	.byte	0x04, 0x17
        /*002a*/ 	.short	(.L_53 - .L_52)
.L_52:
        /*002c*/ 	.word	0x00000000
        /*0030*/ 	.short	0x0002
        /*0032*/ 	.short	0x0010
        /*0034*/ 	.byte	0x00, 0xf0, 0x11, 0x00


	//----- nvinfo : EIATTR_KPARAM_INFO
	.align		4
.L_53:
        /*0038*/ 	.byte	0x04, 0x17
        /*003a*/ 	.short	(.L_55 - .L_54)
.L_54:
        /*003c*/ 	.word	0x00000000
        /*0040*/ 	.short	0x0001
        /*0042*/ 	.short	0x0008
        /*0044*/ 	.byte	0x00, 0xf5, 0x21, 0x00


	//----- nvinfo : EIATTR_KPARAM_INFO
	.align		4
.L_55:
        /*0048*/ 	.byte	0x04, 0x17
        /*004a*/ 	.short	(.L_57 - .L_56)
.L_56:
        /*004c*/ 	.word	0x00000000
        /*0050*/ 	.short	0x0000
        /*0052*/ 	.short	0x0000
        /*0054*/ 	.byte	0x00, 0xf5, 0x21, 0x00


	//----- nvinfo : EIATTR_SPARSE_MMA_MASK
	.align		4
.L_57:
        /*0058*/ 	.byte	0x03, 0x50
        /*005a*/ 	.short	0x0000


	//----- nvinfo : EIATTR_MAXREG_COUNT
	.align		4
        /*005c*/ 	.byte	0x03, 0x1b
        /*005e*/ 	.short	0x00ff


	//----- nvinfo : EIATTR_MERCURY_ISA_VERSION
	.align		4
        /*0060*/ 	.byte	0x03, 0x5f
        /*0062*/ 	.short	0x0101


	//----- nvinfo : EIATTR_VRC_CTA_INIT_COUNT
	.align		4
        /*0064*/ 	.byte	0x02, 0x4a
	.zero		1
	.zero		1


	//----- nvinfo : EIATTR_EXIT_INSTR_OFFSETS
	.align		4
        /*0068*/ 	.byte	0x04, 0x1c
        /*006a*/ 	.short	(.L_59 - .L_58)


	//   ....[0]....
.L_58:
        /*006c*/ 	.word	0x00002670


	//----- nvinfo : EIATTR_CBANK_PARAM_SIZE
	.align		4
.L_59:
        /*0070*/ 	.byte	0x03, 0x19
        /*0072*/ 	.short	0x0020


	//----- nvinfo : EIATTR_PARAM_CBANK
	.align		4
        /*0074*/ 	.byte	0x04, 0x0a
        /*0076*/ 	.short	(.L_61 - .L_60)
	.align		4
.L_60:
        /*0078*/ 	.word	index@(.nv.constant0._Z9kernel_v2PfPKfiiPl)
        /*007c*/ 	.short	0x0380
        /*007e*/ 	.short	0x0020


	//----- nvinfo : EIATTR_SW_WAR
	.align		4
.L_61:
        /*0080*/ 	.byte	0x04, 0x36
        /*0082*/ 	.short	(.L_63 - .L_62)
.L_62:
        /*0084*/ 	.word	0x00000008
.L_63:


//--------------------- .nv.info._Z9kernel_v1PKfPfiPl --------------------------
	.section	.nv.info._Z9kernel_v1PKfPfiPl,"",@"SHT_CUDA_INFO"
	.sectionflags	@""
	.align	4


	//----- nvinfo : EIATTR_CUDA_API_VERSION
	.align		4
        /*0000*/ 	.byte	0x04, 0x37
        /*0002*/ 	.short	(.L_65 - .L_64)
.L_64:
        /*0004*/ 	.word	0x00000082


	//----- nvinfo : EIATTR_KPARAM_INFO
	.align		4
.L_65:
        /*0008*/ 	.byte	0x04, 0x17
        /*000a*/ 	.short	(.L_67 - .L_66)
.L_66:
        /*000c*/ 	.word	0x00000000
        /*0010*/ 	.short	0x0003
        /*0012*/ 	.short	0x0018
        /*0014*/ 	.byte	0x00, 0xf5, 0x21, 0x00


	//----- nvinfo : EIATTR_KPARAM_INFO
	.align		4
.L_67:
        /*0018*/ 	.byte	0x04, 0x17
        /*001a*/ 	.short	(.L_69 - .L_68)
.L_68:
        /*001c*/ 	.word	0x00000000
        /*0020*/ 	.short	0x0002
        /*0022*/ 	.short	0x0010
        /*0024*/ 	.byte	0x00, 0xf0, 0x11, 0x00


	//----- nvinfo : EIATTR_KPARAM_INFO
	.align		4
.L_69:
        /*0028*/ 	.byte	0x04, 0x17
        /*002a*/ 	.short	(.L_71 - .L_70)
.L_70:
        /*002c*/ 	.word	0x00000000
        /*0030*/ 	.short	0x0001
        /*0032*/ 	.short	0x0008
        /*0034*/ 	.byte	0x00, 0xf5, 0x21, 0x00


	//----- nvinfo : EIATTR_KPARAM_INFO
	.align		4
.L_71:
        /*0038*/ 	.byte	0x04, 0x17
        /*003a*/ 	.short	(.L_73 - .L_72)
.L_72:
        /*003c*/ 	.word	0x00000000
        /*0040*/ 	.short	0x0000
        /*0042*/ 	.short	0x0000
        /*0044*/ 	.byte	0x00, 0xf5, 0x21, 0x00


	//----- nvinfo : EIATTR_SPARSE_MMA_MASK
	.align		4
.L_73:
        /*0048*/ 	.byte	0x03, 0x50
        /*004a*/ 	.short	0x0000


	//----- nvinfo : EIATTR_MAXREG_COUNT
	.align		4
        /*004c*/ 	.byte	0x03, 0x1b
        /*004e*/ 	.short	0x00ff


	//----- nvinfo : EIATTR_MERCURY_ISA_VERSION
	.align		4
        /*0050*/ 	.byte	0x03, 0x5f
        /*0052*/ 	.short	0x0101


	//----- nvinfo : EIATTR_VRC_CTA_INIT_COUNT
	.align		4
        /*0054*/ 	.byte	0x02, 0x4a
	.zero		1
	.zero		1


	//----- nvinfo : EIATTR_EXIT_INSTR_OFFSETS
	.align		4
        /*0058*/ 	.byte	0x04, 0x1c
        /*005a*/ 	.short	(.L_75 - .L_74)


	//   ....[0]....
.L_74:
        /*005c*/ 	.word	0x00000bb0


	//----- nvinfo : EIATTR_CBANK_PARAM_SIZE
	.align		4
.L_75:
        /*0060*/ 	.byte	0x03, 0x19
        /*0062*/ 	.short	0x0020


	//----- nvinfo : EIATTR_PARAM_CBANK
	.align		4
        /*0064*/ 	.byte	0x04, 0x0a
        /*0066*/ 	.short	(.L_77 - .L_76)
	.align		4
.L_76:
        /*0068*/ 	.word	index@(.nv.constant0._Z9kernel_v1PKfPfiPl)
        /*006c*/ 	.short	0x0380
        /*006e*/ 	.short	0x0020


	//----- nvinfo : EIATTR_SW_WAR
	.align		4
.L_77:
        /*0070*/ 	.byte	0x04, 0x36
        /*0072*/ 	.short	(.L_79 - .L_78)
.L_78:
        /*0074*/ 	.word	0x00000008
.L_79:


//--------------------- .nv.info._Z9kernel_v0PKfPfiPl --------------------------
	.section	.nv.info._Z9kernel_v0PKfPfiPl,"",@"SHT_CUDA_INFO"
	.sectionflags	@""
	.align	4


	//----- nvinfo : EIATTR_CUDA_API_VERSION
	.align		4
        /*0000*/ 	.byte	0x04, 0x37
        /*0002*/ 	.short	(.L_81 - .L_80)
.L_80:
        /*0004*/ 	.word	0x00000082


	//----- nvinfo : EIATTR_KPARAM_INFO
	.align		4
.L_81:
        /*0008*/ 	.byte	0x04, 0x17
        /*000a*/ 	.short	(.L_83 - .L_82)
.L_82:
        /*000c*/ 	.word	0x00000000
        /*0010*/ 	.short	0x0003
        /*0012*/ 	.short	0x0018
        /*0014*/ 	.byte	0x00, 0xf5, 0x21, 0x00


	//----- nvinfo : EIATTR_KPARAM_INFO
	.align		4
.L_83:
        /*0018*/ 	.byte	0x04, 0x17
        /*001a*/ 	.short	(.L_85 - .L_84)
.L_84:
        /*001c*/ 	.word	0x00000000
        /*0020*/ 	.short	0x0002
        /*0022*/ 	.short	0x0010
        /*0024*/ 	.byte	0x00, 0xf0, 0x11, 0x00


	//----- nvinfo : EIATTR_KPARAM_INFO
	.align		4
.L_85:
        /*0028*/ 	.byte	0x04, 0x17
        /*002a*/ 	.short	(.L_87 - .L_86)
.L_86:
        /*002c*/ 	.word	0x00000000
        /*0030*/ 	.short	0x0001
        /*0032*/ 	.short	0x0008
        /*0034*/ 	.byte	0x00, 0xf5, 0x21, 0x00


	//----- nvinfo : EIATTR_KPARAM_INFO
	.align		4
.L_87:
        /*0038*/ 	.byte	0x04, 0x17
        /*003a*/ 	.short	(.L_89 - .L_88)
.L_88:
        /*003c*/ 	.word	0x00000000
        /*0040*/ 	.short	0x0000
        /*0042*/ 	.short	0x0000
        /*0044*/ 	.byte	0x00, 0xf5, 0x21, 0x00


	//----- nvinfo : EIATTR_SPARSE_MMA_MASK
	.align		4
.L_89:
        /*0048*/ 	.byte	0x03, 0x50
        /*004a*/ 	.short	0x0000


	//----- nvinfo : EIATTR_MAXREG_COUNT
	.align		4
        /*004c*/ 	.byte	0x03, 0x1b
        /*004e*/ 	.short	0x00ff


	//----- nvinfo : EIATTR_MERCURY_ISA_VERSION
	.align		4
        /*0050*/ 	.byte	0x03, 0x5f
        /*0052*/ 	.short	0x0101


	//----- nvinfo : EIATTR_VRC_CTA_INIT_COUNT
	.align		4
        /*0054*/ 	.byte	0x02, 0x4a
	.zero		1
	.zero		1


	//----- nvinfo : EIATTR_EXIT_INSTR_OFFSETS
	.align		4
        /*0058*/ 	.byte	0x04, 0x1c
        /*005a*/ 	.short	(.L_91 - .L_90)


	//   ....[0]....
.L_90:
        /*005c*/ 	.word	0x000009b0


	//----- nvinfo : EIATTR_CBANK_PARAM_SIZE
	.align		4
.L_91:
        /*0060*/ 	.byte	0x03, 0x19
        /*0062*/ 	.short	0x0020


	//----- nvinfo : EIATTR_PARAM_CBANK
	.align		4
        /*0064*/ 	.byte	0x04, 0x0a
        /*0066*/ 	.short	(.L_93 - .L_92)
	.align		4
.L_92:
        /*0068*/ 	.word	index@(.nv.constant0._Z9kernel_v0PKfPfiPl)
        /*006c*/ 	.short	0x0380
        /*006e*/ 	.short	0x0020


	//----- nvinfo : EIATTR_SW_WAR
	.align		4
.L_93:
        /*0070*/ 	.byte	0x04, 0x36
        /*0072*/ 	.short	(.L_95 - .L_94)
.L_94:
        /*0074*/ 	.word	0x00000008
.L_95:


//--------------------- .nv.callgraph             --------------------------
	.section	.nv.callgraph,"",@"SHT_CUDA_CALLGRAPH"
	.align	4
	.sectionentsize	8
	.align		4
        /*0000*/ 	.word	0x00000000
	.align		4
        /*0004*/ 	.word	0xffffffff
	.align		4
        /*0008*/ 	.word	0x00000000
	.align		4
        /*000c*/ 	.word	0xfffffffe
	.align		4
        /*0010*/ 	.word	0x00000000
	.align		4
        /*0014*/ 	.word	0xfffffffd
	.align		4
        /*0018*/ 	.word	0x00000000
	.align		4
        /*001c*/ 	.word	0xfffffffc


//--------------------- .text._Z14add_padding_v2PKfPfiiPl --------------------------
	.section	.text._Z14add_padding_v2PKfPfiiPl,"ax",@progbits
	.align	128
        .global         _Z14add_padding_v2PKfPfiiPl
        .type           _Z14add_padding_v2PKfPfiiPl,@function
        .size           _Z14add_padding_v2PKfPfiiPl,(.L_x_21 - _Z14add_padding_v2PKfPfiiPl)
        .other          _Z14add_padding_v2PKfPfiiPl,@"STO_CUDA_ENTRY STV_DEFAULT"
_Z14add_padding_v2PKfPfiiPl:
.text._Z14add_padding_v2PKfPfiiPl:
[----:B------:R-:W-:Y:S01]  /*0000*/  LDC R1, c[0x0][0x37c] ;  /* 0x0000df00ff017b82 */ /* 0x000fe20000000800 */
[----:B------:R-:W0:Y:S01]  /*0010*/  LDCU.64 UR10, c[0x0][0x358] ;  /* 0x00006b00ff0a77ac */ /* 0x000e220008000a00 */
[----:B------:R-:W-:Y:S01]  /*0020*/  CS2R R10, SR_CLOCKLO ;  /* 0x00000000000a7805 */ /* 0x000fe20000015000 */
[----:B------:R-:W1:Y:S01]  /*0030*/  LDCU UR13, c[0x0][0x394] ;  /* 0x00007280ff0d77ac */ /* 0x000e620008000800 */
[----:B------:R-:W2:Y:S04]  /*0040*/  S2R R29, SR_TID.X ;  /* 0x00000000001d7919 */ /* 0x000ea80000002100 */
[----:B------:R-:W3:Y:S01]  /*0050*/  S2UR UR12, SR_CTAID.Y ;  /* 0x00000000000c79c3 */ /* 0x000ee20000002600 */
[----:B-1----:R-:W-:-:S05]  /*0060*/  IMAD.U32 R0, RZ, RZ, UR13 ;  /* 0x0000000dff007e24 */ /* 0x002fca000f8e00ff */
[----:B------:R-:W-:-:S13]  /*0070*/  ISETP.GE.AND P0, PT, R0, 0x1, PT ;  /* 0x000000010000780c */ /* 0x000fda0003f06270 */
[----:B0-23--:R-:W-:Y:S05]  /*0080*/  @!P0 BRA `(.L_x_0) ;  /* 0x0000001000208947 */ /* 0x00dfea0003800000 */
[----:B------:R-:W0:Y:S01]  /*0090*/  LDCU UR6, c[0x0][0x390] ;  /* 0x00007200ff0677ac */ /* 0x000e220008000800 */
[----:B------:R-:W-:Y:S01]  /*00a0*/  IMAD.U32 R0, RZ, RZ, UR13 ;  /* 0x0000000dff007e24 */ /* 0x000fe2000f8e00ff */
[----:B------:R-:W-:Y:S01]  /*00b0*/  MOV R24, UR13 ;  /* 0x0000000d00187c02 */ /* 0x000fe20008000f00 */
[----:B------:R-:W-:Y:S01]  /*00c0*/  IMAD.U32 R3, RZ, RZ, UR13 ;  /* 0x0000000dff037e24 */ /* 0x000fe2000f8e00ff */
[----:B------:R-:W-:Y:S01]  /*00d0*/  UIADD3 UR8, UPT, UPT, UR13, -0x1, URZ ;  /* 0xffffffff0d087890 */ /* 0x000fe2000fffe0ff */
[----:B------:R-:W-:Y:S01]  /*00e0*/  IMAD.U32 R20, RZ, RZ, UR12 ;  /* 0x0000000cff147e24 */ /* 0x000fe2000f8e00ff */
[----:B------:R-:W-:Y:S01]  /*00f0*/  ISETP.GE.U32.AND P0, PT, R0, 0x1c1, PT ;  /* 0x000001c10000780c */ /* 0x000fe20003f06070 */
[----:B------:R-:W-:Y:S01]  /*0100*/  HFMA2 R0, -RZ, RZ, 0, 0 ;  /* 0x00000000ff007431 */ /* 0x000fe200000001ff */
[----:B------:R-:W-:Y:S01]  /*0110*/  ULEA.HI UR9, UR8, 0x1, URZ, 0x1a ;  /* 0x0000000108097891 */ /* 0x000fe2000f8fd0ff */
[----:B------:R-:W-:Y:S02]  /*0120*/  IMAD R24, R24, R3, UR12 ;  /* 0x0000000c18187e24 */ /* 0x000fe4000f8e0203 */
[----:B------:R-:W-:Y:S01]  /*0130*/  IMAD R20, R20, UR13, RZ ;  /* 0x0000000d14147c24 */ /* 0x000fe2000f8e02ff */
[----:B0-----:R-:W-:-:S07]  /*0140*/  UIMAD UR7, UR12, UR6, URZ ;  /* 0x000000060c0772a4 */ /* 0x001fce000f8e02ff */
[----:B------:R-:W-:Y:S05]  /*0150*/  @!P0 BRA `(.L_x_1) ;  /* 0x0000000800088947 */ /* 0x000fea0003800000 */
[----:B------:R-:W0:Y:S01]  /*0160*/  LDCU.64 UR4, c[0x0][0x388] ;  /* 0x00007100ff0477ac */ /* 0x000e220008000a00 */
[----:B------:R-:W-:Y:S01]  /*0170*/  VIADD R0, R29, UR13 ;  /* 0x0000000d1d007c36 */ /* 0x000fe20008000000 */
[----:B------:R-:W-:Y:S01]  /*0180*/  IADD3 R26, P0, PT, R20, R29, RZ ;  /* 0x0000001d141a7210 */ /* 0x000fe20007f1e0ff */
[----:B------:R-:W-:Y:S01]  /*0190*/  IMAD.U32 R12, RZ, RZ, UR13 ;  /* 0x0000000dff0c7e24 */ /* 0x000fe2000f8e00ff */
[----:B------:R-:W-:Y:S01]  /*01a0*/  MOV R2, UR13 ;  /* 0x0000000d00027c02 */ /* 0x000fe20008000f00 */
[C---:B------:R-:W-:Y:S01]  /*01b0*/  VIADD R9, R0.reuse, 0x100 ;  /* 0x0000010000097836 */ /* 0x040fe20000000000 */
[C---:B------:R-:W-:Y:S01]  /*01c0*/  IADD3 R21, PT, PT, R0.reuse, 0xc0, RZ ;  /* 0x000000c000157810 */ /* 0x040fe20007ffe0ff */
[----:B------:R-:W-:Y:S01]  /*01d0*/  IMAD.X R3, RZ, RZ, RZ, P0 ;  /* 0x000000ffff037224 */ /* 0x000fe200000e06ff */
[C---:B------:R-:W-:Y:S01]  /*01e0*/  IADD3 R27, PT, PT, R0.reuse, 0x40, RZ ;  /* 0x00000040001b7810 */ /* 0x040fe20007ffe0ff */
[----:B------:R-:W-:Y:S01]  /*01f0*/  IMAD R9, R9, R12, UR12 ;  /* 0x0000000c09097e24 */ /* 0x000fe2000f8e020c */
[C---:B------:R-:W-:Y:S01]  /*0200*/  IADD3 R7, PT, PT, R0.reuse, 0x140, RZ ;  /* 0x0000014000077810 */ /* 0x040fe20007ffe0ff */
[----:B------:R-:W1:Y:S01]  /*0210*/  LDC.64 R12, c[0x0][0x388] ;  /* 0x0000e200ff0c7b82 */ /* 0x000e620000000a00 */
[----:B------:R-:W-:Y:S01]  /*0220*/  IMAD.U32 R8, RZ, RZ, UR13 ;  /* 0x0000000dff087e24 */ /* 0x000fe2000f8e00ff */
[----:B------:R-:W2:Y:S01]  /*0230*/  LDCU UR6, c[0x0][0x390] ;  /* 0x00007200ff0677ac */ /* 0x000ea20008000800 */
[----:B------:R-:W-:-:S02]  /*0240*/  VIADD R25, R0, 0x80 ;  /* 0x0000008000197836 */ /* 0x000fc40000000000 */
[----:B------:R-:W-:Y:S01]  /*0250*/  IMAD R21, R21, R8, UR12 ;  /* 0x0000000c15157e24 */ /* 0x000fe2000f8e0208 */
[----:B0-----:R-:W-:Y:S01]  /*0260*/  LEA R6, P0, R26, UR4, 0x2 ;  /* 0x000000041a067c11 */ /* 0x001fe2000f8010ff */
[----:B------:R-:W-:Y:S01]  /*0270*/  VIADD R5, R0, 0x180 ;  /* 0x0000018000057836 */ /* 0x000fe20000000000 */
[----:B------:R-:W-:Y:S01]  /*0280*/  ULOP3.LUT UR4, UR9, 0x7fffff8, URZ, 0xc0, !UPT ;  /* 0x07fffff809047892 */ /* 0x000fe2000f8ec0ff */
[----:B------:R-:W-:Y:S01]  /*0290*/  IMAD.U32 R4, RZ, RZ, UR13 ;  /* 0x0000000dff047e24 */ /* 0x000fe2000f8e00ff */
[----:B------:R-:W-:Y:S01]  /*02a0*/  LEA.HI.X R26, R26, UR5, R3, 0x2, P0 ;  /* 0x000000051a1a7c11 */ /* 0x000fe200080f1403 */
[----:B------:R-:W-:Y:S01]  /*02b0*/  IMAD.U32 R3, RZ, RZ, UR13 ;  /* 0x0000000dff037e24 */ /* 0x000fe2000f8e00ff */
[----:B------:R-:W-:Y:S01]  /*02c0*/  IADD3 R6, P0, PT, R6, 0x400, RZ ;  /* 0x0000040006067810 */ /* 0x000fe20007f1e0ff */
[----:B------:R-:W-:Y:S01]  /*02d0*/  IMAD.U32 R15, RZ, RZ, UR13 ;  /* 0x0000000dff0f7e24 */ /* 0x000fe2000f8e00ff */
[----:B------:R-:W-:Y:S01]  /*02e0*/  UIADD3 UR4, UPT, UPT, -UR4, URZ, URZ ;  /* 0x000000ff04047290 */ /* 0x000fe2000fffe1ff */
[C---:B------:R-:W-:Y:S01]  /*02f0*/  IMAD R8, R0.reuse, R3, UR12 ;  /* 0x0000000c00087e24 */ /* 0x040fe2000f8e0203 */
[----:B------:R-:W-:Y:S01]  /*0300*/  IADD3 R0, PT, PT, R0, 0x1c0, RZ ;  /* 0x000001c000007810 */ /* 0x000fe20007ffe0ff */
[-C--:B------:R-:W-:Y:S01]  /*0310*/  IMAD R25, R25, R4.reuse, UR12 ;  /* 0x0000000c19197e24 */ /* 0x080fe2000f8e0204 */
[----:B------:R-:W-:Y:S01]  /*0320*/  UMOV UR5, 0x100 ;  /* 0x0000010000057882 */ /* 0x000fe20000000000 */
[----:B------:R-:W-:-:S02]  /*0330*/  IMAD R5, R5, R4, UR12 ;  /* 0x0000000c05057e24 */ /* 0x000fc4000f8e0204 */
[-C--:B------:R-:W-:Y:S02]  /*0340*/  IMAD R27, R27, R2.reuse, UR12 ;  /* 0x0000000c1b1b7e24 */ /* 0x080fe4000f8e0202 */
[----:B------:R-:W-:Y:S02]  /*0350*/  IMAD R7, R7, R2, UR12 ;  /* 0x0000000c07077e24 */ /* 0x000fe4000f8e0202 */
[----:B------:R-:W-:Y:S01]  /*0360*/  IMAD R4, R0, R15, UR12 ;  /* 0x0000000c00047e24 */ /* 0x000fe2000f8e020f */
[----:B------:R-:W-:Y:S01]  /*0370*/  MOV R0, R29 ;  /* 0x0000001d00007202 */ /* 0x000fe20000000f00 */
[----:B------:R-:W-:Y:S02]  /*0380*/  IMAD.IADD R3, R20, 0x1, R29 ;  /* 0x0000000114037824 */ /* 0x000fe400078e021d */
[----:B------:R-:W-:Y:S02]  /*0390*/  VIADD R2, R29, UR7 ;  /* 0x000000071d027c36 */ /* 0x000fe40008000000 */
[----:B--2---:R-:W-:-:S07]  /*03a0*/  IMAD.X R26, RZ, RZ, R26, P0 ;  /* 0x000000ffff1a7224 */ /* 0x004fce00000e061a */
.L_x_2:
[----:B------:R-:W0:Y:S01]  /*03b0*/  LDC.64 R14, c[0x0][0x380] ;  /* 0x0000e000ff0e7b82 */ /* 0x000e220000000a00 */
[----:B------:R-:W-:Y:S01]  /*03c0*/  VIMNMX R16, PT, PT, R0, UR12, !PT ;  /* 0x0000000c00107c48 */ /* 0x000fe2000ffe0100 */
[----:B------:R-:W-:-:S03]  /*03d0*/  IMAD.MOV.U32 R17, RZ, RZ, 0x7f800000 ;  /* 0x7f800000ff117424 */ /* 0x000fc600078e00ff */
[----:B------:R-:W-:Y:S01]  /*03e0*/  ISETP.GE.AND P0, PT, R16, UR6, PT ;  /* 0x0000000610007c0c */ /* 0x000fe2000bf06270 */
[----:B0-----:R-:W-:-:S12]  /*03f0*/  IMAD.WIDE R14, R2, 0x4, R14 ;  /* 0x00000004020e7825 */ /* 0x001fd800078e020e */
[----:B------:R-:W2:Y:S01]  /*0400*/  @!P0 LDG.E R17, desc[UR10][R14.64] ;  /* 0x0000000a0e118981 */ /* 0x000ea2000c1e1900 */
[----:B------:R-:W-:Y:S01]  /*0410*/  MOV R19, 0x40 ;  /* 0x0000004000137802 */ /* 0x000fe20000000f00 */
[----:B-1----:R-:W-:-:S03]  /*0420*/  IMAD.WIDE.U32 R22, R8, 0x4, R12 ;  /* 0x0000000408167825 */ /* 0x002fc600078e000c */
[----:B------:R-:W-:Y:S01]  /*0430*/  VIADDMNMX R16, R0, R19, UR12, !PT ;  /* 0x0000000c00107e46 */ /* 0x000fe2000f800113 */
[----:B------:R-:W-:-:S03]  /*0440*/  IMAD.WIDE.U32 R18, R3, 0x4, R12 ;  /* 0x0000000403127825 */ /* 0x000fc600078e000c */
[----:B------:R-:W-:Y:S01]  /*0450*/  ISETP.GE.AND P0, PT, R16, UR6, PT ;  /* 0x0000000610007c0c */ /* 0x000fe2000bf06270 */
[----:B------:R-:W-:Y:S02]  /*0460*/  IMAD.MOV.U32 R28, RZ, RZ, 0x7f800000 ;  /* 0x7f800000ff1c7424 */ /* 0x000fe400078e00ff */
[----:B------:R-:W-:Y:S01]  /*0470*/  IMAD.MOV.U32 R16, RZ, RZ, 0x80 ;  /* 0x00000080ff107424 */ /* 0x000fe200078e00ff */
[----:B--2---:R0:W-:Y:S04]  /*0480*/  STG.E desc[UR10][R18.64], R17 ;  /* 0x0000001112007986 */ /* 0x0041e8000c10190a */
[----:B------:R1:W-:Y:S05]  /*0490*/  STG.E desc[UR10][R22.64], R17 ;  /* 0x0000001116007986 */ /* 0x0003ea000c10190a */
[----:B------:R-:W2:Y:S01]  /*04a0*/  @!P0 LDG.E R28, desc[UR10][R14.64+0x100] ;  /* 0x0001000a0e1c8981 */ /* 0x000ea2000c1e1900 */
[----:B------:R-:W-:Y:S01]  /*04b0*/  VIADDMNMX R16, R0, R16, UR12, !PT ;  /* 0x0000000c00107e46 */ /* 0x000fe2000f800110 */
[----:B0-----:R-:W-:-:S03]  /*04c0*/  IMAD.MOV.U32 R18, RZ, RZ, R6 ;  /* 0x000000ffff127224 */ /* 0x001fc600078e0006 */
[----:B------:R-:W-:Y:S01]  /*04d0*/  ISETP.GE.AND P0, PT, R16, UR6, PT ;  /* 0x0000000610007c0c */ /* 0x000fe2000bf06270 */
[----:B------:R-:W-:Y:S02]  /*04e0*/  IMAD.MOV.U32 R19, RZ, RZ, R26 ;  /* 0x000000ffff137224 */ /* 0x000fe400078e001a */
[----:B-1----:R-:W-:Y:S01]  /*04f0*/  IMAD.WIDE.U32 R16, R27, 0x4, R12 ;  /* 0x000000041b107825 */ /* 0x002fe200078e000c */
[----:B------:R-:W-:-:S03]  /*0500*/  MOV R23, 0x7f800000 ;  /* 0x7f80000000177802 */ /* 0x000fc60000000f00 */
[----:B------:R-:W-:Y:S01]  /*0510*/  HFMA2 R6, -RZ, RZ, 0, 1.1444091796875e-05 ;  /* 0x000000c0ff067431 */ /* 0x000fe200000001ff */
[----:B--2---:R-:W-:Y:S04]  /*0520*/  STG.E desc[UR10][R18.64+-0x300], R28 ;  /* 0xfffd001c12007986 */ /* 0x004fe8000c10190a */
[----:B------:R0:W-:Y:S04]  /*0530*/  STG.E desc[UR10][R16.64], R28 ;  /* 0x0000001c10007986 */ /* 0x0001e8000c10190a */
[----:B------:R-:W2:Y:S01]  /*0540*/  @!P0 LDG.E R23, desc[UR10][R14.64+0x200] ;  /* 0x0002000a0e178981 */ /* 0x000ea2000c1e1900 */
[----:B------:R-:W-:-:S04]  /*0550*/  VIADDMNMX R6, R0, R6, UR12, !PT ;  /* 0x0000000c00067e46 */ /* 0x000fc8000f800106 */
[----:B------:R-:W-:Y:S01]  /*0560*/  ISETP.GE.AND P0, PT, R6, UR6, PT ;  /* 0x0000000606007c0c */ /* 0x000fe2000bf06270 */
[----:B------:R-:W-:Y:S02]  /*0570*/  IMAD.MOV.U32 R6, RZ, RZ, 0x7f800000 ;  /* 0x7f800000ff067424 */ /* 0x000fe400078e00ff */
[----:B0-----:R-:W-:-:S04]  /*0580*/  IMAD.WIDE.U32 R16, R25, 0x4, R12 ;  /* 0x0000000419107825 */ /* 0x001fc800078e000c */
[----:B------:R-:W-:Y:S01]  /*0590*/  IMAD.MOV.U32 R22, RZ, RZ, 0x100 ;  /* 0x00000100ff167424 */ /* 0x000fe200078e00ff */
[----:B--2---:R-:W-:Y:S04]  /*05a0*/  STG.E desc[UR10][R18.64+-0x200], R23 ;  /* 0xfffe001712007986 */ /* 0x004fe8000c10190a */
[----:B------:R0:W-:Y:S04]  /*05b0*/  STG.E desc[UR10][R16.64], R23 ;  /* 0x0000001710007986 */ /* 0x0001e8000c10190a */
[----:B------:R-:W2:Y:S01]  /*05c0*/  @!P0 LDG.E R6, desc[UR10][R14.64+0x300] ;  /* 0x0003000a0e068981 */ /* 0x000ea2000c1e1900 */
[----:B------:R-:W-:-:S02]  /*05d0*/  VIADDMNMX R22, R0, R22, UR12, !PT ;  /* 0x0000000c00167e46 */ /* 0x000fc4000f800116 */
[----:B------:R-:W-:Y:S02]  /*05e0*/  MOV R26, 0x7f800000 ;  /* 0x7f800000001a7802 */ /* 0x000fe40000000f00 */
[----:B------:R-:W-:Y:S01]  /*05f0*/  ISETP.GE.AND P0, PT, R22, UR6, PT ;  /* 0x0000000616007c0c */ /* 0x000fe2000bf06270 */
[----:B0-----:R-:W-:-:S04]  /*0600*/  IMAD.WIDE.U32 R16, R21, 0x4, R12 ;  /* 0x0000000415107825 */ /* 0x001fc800078e000c */
[----:B------:R-:W-:Y:S01]  /*0610*/  IMAD.MOV.U32 R22, RZ, RZ, 0x140 ;  /* 0x00000140ff167424 */ /* 0x000fe200078e00ff */
[----:B--2---:R-:W-:Y:S04]  /*0620*/  STG.E desc[UR10][R18.64+-0x100], R6 ;  /* 0xffff000612007986 */ /* 0x004fe8000c10190a */
[----:B------:R0:W-:Y:S04]  /*0630*/  STG.E desc[UR10][R16.64], R6 ;  /* 0x0000000610007986 */ /* 0x0001e8000c10190a */
[----:B------:R-:W2:Y:S01]  /*0640*/  @!P0 LDG.E R26, desc[UR10][R14.64+0x400] ;  /* 0x0004000a0e1a8981 */ /* 0x000ea2000c1e1900 */
[----:B------:R-:W-:Y:S01]  /*0650*/  VIADDMNMX R22, R0, R22, UR12, !PT ;  /* 0x0000000c00167e46 */ /* 0x000fe2000f800116 */
[----:B------:R-:W-:-:S03]  /*0660*/  IMAD.MOV.U32 R28, RZ, RZ, 0x7f800000 ;  /* 0x7f800000ff1c7424 */ /* 0x000fc600078e00ff */
[----:B------:R-:W-:Y:S01]  /*0670*/  ISETP.GE.AND P0, PT, R22, UR6, PT ;  /* 0x0000000616007c0c */ /* 0x000fe2000bf06270 */
[----:B------:R-:W-:-:S04]  /*0680*/  IMAD.WIDE.U32 R22, R9, 0x4, R12 ;  /* 0x0000000409167825 */ /* 0x000fc800078e000c */
[----:B0-----:R-:W-:Y:S01]  /*0690*/  HFMA2 R17, -RZ, RZ, 0, 2.288818359375e-05 ;  /* 0x00000180ff117431 */ /* 0x001fe200000001ff */
[----:B--2---:R-:W-:Y:S04]  /*06a0*/  STG.E desc[UR10][R18.64], R26 ;  /* 0x0000001a12007986 */ /* 0x004fe8000c10190a */
[----:B------:R0:W-:Y:S04]  /*06b0*/  STG.E desc[UR10][R22.64], R26 ;  /* 0x0000001a16007986 */ /* 0x0001e8000c10190a */
[----:B------:R-:W2:Y:S01]  /*06c0*/  @!P0 LDG.E R28, desc[UR10][R14.64+0x500] ;  /* 0x0005000a0e1c8981 */ /* 0x000ea2000c1e1900 */
[----:B------:R-:W-:Y:S01]  /*06d0*/  VIADDMNMX R6, R0, R17, UR12, !PT ;  /* 0x0000000c00067e46 */ /* 0x000fe2000f800111 */
[----:B------:R-:W-:-:S03]  /*06e0*/  IMAD.WIDE.U32 R16, R7, 0x4, R12 ;  /* 0x0000000407107825 */ /* 0x000fc600078e000c */
[----:B------:R-:W-:Y:S01]  /*06f0*/  ISETP.GE.AND P0, PT, R6, UR6, PT ;  /* 0x0000000606007c0c */ /* 0x000fe2000bf06270 */
[----:B------:R-:W-:Y:S01]  /*0700*/  IMAD.MOV.U32 R6, RZ, RZ, 0x7f800000 ;  /* 0x7f800000ff067424 */ /* 0x000fe200078e00ff */
[----:B--2---:R-:W-:Y:S04]  /*0710*/  STG.E desc[UR10][R18.64+0x100], R28 ;  /* 0x0001001c12007986 */ /* 0x004fe8000c10190a */
[----:B------:R1:W-:Y:S07]  /*0720*/  STG.E desc[UR10][R16.64], R28 ;  /* 0x0000001c10007986 */ /* 0x0003ee000c10190a */
[----:B------:R-:W2:Y:S01]  /*0730*/  @!P0 LDG.E R6, desc[UR10][R14.64+0x600] ;  /* 0x0006000a0e068981 */ /* 0x000ea2000c1e1900 */
[----:B0-----:R-:W-:Y:S01]  /*0740*/  MOV R26, 0x7f800000 ;  /* 0x7f800000001a7802 */ /* 0x001fe20000000f00 */
[----:B-1----:R-:W-:Y:S01]  /*0750*/  IMAD.MOV.U32 R17, RZ, RZ, 0x1c0 ;  /* 0x000001c0ff117424 */ /* 0x002fe200078e00ff */
[----:B------:R-:W0:Y:S04]  /*0760*/  LDC R16, c[0x0][0x394] ;  /* 0x0000e500ff107b82 */ /* 0x000e280000000800 */
[----:B------:R-:W-:-:S04]  /*0770*/  VIADDMNMX R22, R0, R17, UR12, !PT ;  /* 0x0000000c00167e46 */ /* 0x000fc8000f800111 */
[----:B------:R-:W-:Y:S01]  /*0780*/  ISETP.GE.AND P0, PT, R22, UR6, PT ;  /* 0x0000000616007c0c */ /* 0x000fe2000bf06270 */
[--C-:B------:R-:W-:Y:S01]  /*0790*/  IMAD.WIDE.U32 R22, R5, 0x4, R12.reuse ;  /* 0x0000000405167825 */ /* 0x100fe200078e000c */
[----:B--2---:R-:W-:Y:S04]  /*07a0*/  STG.E desc[UR10][R18.64+0x200], R6 ;  /* 0x0002000612007986 */ /* 0x004fe8000c10190a */
[----:B------:R1:W-:Y:S07]  /*07b0*/  STG.E desc[UR10][R22.64], R6 ;  /* 0x0000000616007986 */ /* 0x0003ee000c10190a */
[----:B------:R2:W3:Y:S01]  /*07c0*/  @!P0 LDG.E R26, desc[UR10][R14.64+0x700] ;  /* 0x0007000a0e1a8981 */ /* 0x0004e2000c1e1900 */
[----:B0-----:R-:W-:Y:S01]  /*07d0*/  R2UR UR13, R16 ;  /* 0x00000000100d72ca */ /* 0x001fe200000e0000 */
[----:B------:R-:W-:Y:S01]  /*07e0*/  UIADD3 UR4, UPT, UPT, UR4, 0x8, URZ ;  /* 0x0000000804047890 */ /* 0x000fe2000fffe0ff */
[----:B------:R-:W-:Y:S01]  /*07f0*/  IMAD.WIDE.U32 R16, R4, 0x4, R12 ;  /* 0x0000000404107825 */ /* 0x000fe200078e000c */
[----:B------:R-:W-:Y:S01]  /*0800*/  IADD3 R0, PT, PT, R0, 0x200, RZ ;  /* 0x0000020000007810 */ /* 0x000fe20007ffe0ff */
[----:B------:R-:W-:-:S02]  /*0810*/  UIADD3 UR5, UPT, UPT, UR5, 0x200, URZ ;  /* 0x0000020005057890 */ /* 0x000fc4000fffe0ff */
[----:B------:R-:W-:Y:S01]  /*0820*/  UISETP.NE.AND UP0, UPT, UR4, URZ, UPT ;  /* 0x000000ff0400728c */ /* 0x000fe2000bf05270 */
[----:B-1----:R-:W-:Y:S01]  /*0830*/  IADD3 R6, P0, PT, R18, 0x800, RZ ;  /* 0x0000080012067810 */ /* 0x002fe20007f1e0ff */
[----:B------:R-:W-:Y:S02]  /*0840*/  VIADD R3, R3, 0x200 ;  /* 0x0000020003037836 */ /* 0x000fe40000000000 */
[----:B------:R-:W-:-:S03]  /*0850*/  VIADD R2, R2, 0x200 ;  /* 0x0000020002027836 */ /* 0x000fc60000000000 */
[----:B--2---:R-:W-:Y:S01]  /*0860*/  IMAD.U32 R14, RZ, RZ, UR13 ;  /* 0x0000000dff0e7e24 */ /* 0x004fe2000f8e00ff */
[----:B------:R-:W-:Y:S01]  /*0870*/  MOV R15, UR13 ;  /* 0x0000000d000f7c02 */ /* 0x000fe20008000f00 */
[----:B------:R-:W-:Y:S02]  /*0880*/  IMAD.U32 R22, RZ, RZ, UR13 ;  /* 0x0000000dff167e24 */ /* 0x000fe4000f8e00ff */
[----:B------:R-:W-:Y:S01]  /*0890*/  IMAD.U32 R28, RZ, RZ, UR13 ;  /* 0x0000000dff1c7e24 */ /* 0x000fe2000f8e00ff */
[C---:B------:R-:W-:Y:S01]  /*08a0*/  LEA R27, R14.reuse, R27, 0x9 ;  /* 0x0000001b0e1b7211 */ /* 0x040fe200078e48ff */
[----:B------:R-:W-:Y:S01]  /*08b0*/  IMAD R25, R14, 0x200, R25 ;  /* 0x000002000e197824 */ /* 0x000fe200078e0219 */
[----:B------:R-:W-:Y:S01]  /*08c0*/  LEA R21, R22, R21, 0x9 ;  /* 0x0000001516157211 */ /* 0x000fe200078e48ff */
[C---:B------:R-:W-:Y:S01]  /*08d0*/  IMAD R8, R28.reuse, 0x200, R8 ;  /* 0x000002001c087824 */ /* 0x040fe200078e0208 */
[C---:B------:R-:W-:Y:S01]  /*08e0*/  LEA R7, R15.reuse, R7, 0x9 ;  /* 0x000000070f077211 */ /* 0x040fe200078e48ff */
[----:B------:R-:W-:Y:S01]  /*08f0*/  IMAD R9, R28, 0x200, R9 ;  /* 0x000002001c097824 */ /* 0x000fe200078e0209 */
[----:B------:R-:W-:Y:S01]  /*0900*/  LEA R4, R15, R4, 0x9 ;  /* 0x000000040f047211 */ /* 0x000fe200078e48ff */
[----:B------:R-:W-:Y:S01]  /*0910*/  IMAD R5, R14, 0x200, R5 ;  /* 0x000002000e057824 */ /* 0x000fe200078e0205 */
[----:B---3--:R-:W-:Y:S04]  /*0920*/  STG.E desc[UR10][R18.64+0x300], R26 ;  /* 0x0003001a12007986 */ /* 0x008fe8000c10190a */
[----:B------:R0:W-:Y:S02]  /*0930*/  STG.E desc[UR10][R16.64], R26 ;  /* 0x0000001a10007986 */ /* 0x0001e4000c10190a */
[----:B0-----:R-:W-:Y:S01]  /*0940*/  IADD3.X R26, PT, PT, RZ, R19, RZ, P0, !PT ;  /* 0x00000013ff1a7210 */ /* 0x001fe200007fe4ff */
[----:B------:R-:W-:Y:S06]  /*0950*/  BRA.U UP0, `(.L_x_2) ;  /* 0xfffffff900947547 */ /* 0x000fec000b83ffff */
[----:B------:R-:W-:-:S06]  /*0960*/  UIADD3 UR5, UPT, UPT, UR5, -0x100, URZ ;  /* 0xffffff0005057890 */ /* 0x000fcc000fffe0ff */
[----:B------:R-:W-:-:S07]  /*0970*/  MOV R0, UR5 ;  /* 0x0000000500007c02 */ /* 0x000fce0008000f00 */
.L_x_1:
[----:B------:R-:W-:-:S09]  /*0980*/  ULOP3.LUT UP0, UR4, UR9, 0x7, URZ, 0xc0, !UPT ;  /* 0x0000000709047892 */ /* 0x000fd2000f80c0ff */
[----:B------:R-:W-:Y:S05]  /*0990*/  BRA.U !UP0, `(.L_x_0) ;  /* 0x0000000508dc7547 */ /* 0x000fea000b800000 */
[----:B------:R-:W-:-:S09]  /*09a0*/  UISETP.GE.U32.AND UP0, UPT, UR4, 0x4, UPT ;  /* 0x000000040400788c */ /* 0x000fd2000bf06070 */
[----:B------:R-:W-:Y:S05]  /*09b0*/  BRA.U !UP0, `(.L_x_3) ;  /* 0x0000000108e87547 */ /* 0x000fea000b800000 */
[----:B------:R-:W-:Y:S01]  /*09c0*/  IMAD.IADD R7, R0, 0x1, R29 ;  /* 0x0000000100077824 */ /* 0x000fe200078e021d */
[----:B------:R-:W0:Y:S01]  /*09d0*/  LDCU.64 UR14, c[0x0][0x380] ;  /* 0x00007000ff0e77ac */ /* 0x000e220008000a00 */
[----:B------:R-:W-:-:S03]  /*09e0*/  IMAD.MOV.U32 R17, RZ, RZ, 0x7f800000 ;  /* 0x7f800000ff117424 */ /* 0x000fc600078e00ff */
[----:B------:R-:W-:-:S04]  /*09f0*/  VIMNMX R2, PT, PT, R7, UR12, !PT ;  /* 0x0000000c07027c48 */ /* 0x000fc8000ffe0100 */
[----:B------:R-:W-:-:S13]  /*0a00*/  ISETP.GE.AND P0, PT, R2, UR6, PT ;  /* 0x0000000602007c0c */ /* 0x000fda000bf06270 */
[----:B------:R-:W1:Y:S01]  /*0a10*/  @!P0 LDC.64 R2, c[0x0][0x380] ;  /* 0x0000e000ff028b82 */ /* 0x000e620000000a00 */
[----:B------:R-:W-:-:S05]  /*0a20*/  @!P0 IADD3 R5, PT, PT, R7, UR7, RZ ;  /* 0x0000000707058c10 */ /* 0x000fca000fffe0ff */
[----:B-1----:R-:W-:Y:S02]  /*0a30*/  @!P0 IMAD.WIDE R2, R5, 0x4, R2 ;  /* 0x0000000405028825 */ /* 0x002fe400078e0202 */
[----:B------:R-:W1:Y:S03]  /*0a40*/  LDC.64 R4, c[0x0][0x388] ;  /* 0x0000e200ff047b82 */ /* 0x000e660000000a00 */
[----:B------:R0:W2:Y:S01]  /*0a50*/  @!P0 LDG.E R17, desc[UR10][R2.64] ;  /* 0x0000000a02118981 */ /* 0x0000a2000c1e1900 */
[----:B------:R-:W-:Y:S01]  /*0a60*/  IADD3 R9, PT, PT, R7, 0x40, RZ ;  /* 0x0000004007097810 */ /* 0x000fe20007ffe0ff */
[----:B------:R-:W-:Y:S01]  /*0a70*/  USHF.R.S32.HI UR4, URZ, 0x1f, UR7 ;  /* 0x0000001fff047899 */ /* 0x000fe20008011407 */
[----:B------:R-:W-:Y:S01]  /*0a80*/  SHF.R.S32.HI R8, RZ, 0x1f, R0 ;  /* 0x0000001fff087819 */ /* 0x000fe20000011400 */
[----:B------:R-:W-:Y:S01]  /*0a90*/  IMAD.IADD R13, R20, 0x1, R7 ;  /* 0x00000001140d7824 */ /* 0x000fe200078e0207 */
[----:B------:R-:W-:Y:S01]  /*0aa0*/  VIMNMX R6, PT, PT, R9, UR12, !PT ;  /* 0x0000000c09067c48 */ /* 0x000fe2000ffe0100 */
[----:B------:R-:W-:Y:S01]  /*0ab0*/  IMAD R15, R7, UR13, R24 ;  /* 0x0000000d070f7c24 */ /* 0x000fe2000f8e0218 */
[----:B------:R-:W-:-:S02]  /*0ac0*/  IADD3 R16, P1, P2, R0, UR7, R29 ;  /* 0x0000000700107c10 */ /* 0x000fc4000fa3e01d */
[----:B------:R-:W-:Y:S02]  /*0ad0*/  ISETP.GE.AND P0, PT, R6, UR6, PT ;  /* 0x0000000606007c0c */ /* 0x000fe4000bf06270 */
[----:B------:R-:W-:Y:S02]  /*0ae0*/  IADD3.X R19, PT, PT, R8, UR4, RZ, P1, P2 ;  /* 0x0000000408137c10 */ /* 0x000fe40008fe44ff */
[C---:B0-----:R-:W-:Y:S01]  /*0af0*/  LEA R2, P1, R16.reuse, UR14, 0x2 ;  /* 0x0000000e10027c11 */ /* 0x041fe2000f8210ff */
[----:B------:R-:W0:Y:S03]  /*0b00*/  LDCU.64 UR4, c[0x0][0x388] ;  /* 0x00007100ff0477ac */ /* 0x000e260008000a00 */
[----:B------:R-:W-:Y:S02]  /*0b10*/  LEA.HI.X R3, R16, UR15, R19, 0x2, P1 ;  /* 0x0000000f10037c11 */ /* 0x000fe400088f1413 */
[----:B------:R-:W-:Y:S01]  /*0b20*/  MOV R19, 0x7f800000 ;  /* 0x7f80000000137802 */ /* 0x000fe20000000f00 */
[----:B-1----:R-:W-:-:S04]  /*0b30*/  IMAD.WIDE.U32 R12, R13, 0x4, R4 ;  /* 0x000000040d0c7825 */ /* 0x002fc800078e0004 */
[----:B------:R-:W-:Y:S01]  /*0b40*/  IMAD.WIDE.U32 R14, R15, 0x4, R4 ;  /* 0x000000040f0e7825 */ /* 0x000fe200078e0004 */
[----:B--2---:R1:W-:Y:S04]  /*0b50*/  STG.E desc[UR10][R12.64], R17 ;  /* 0x000000110c007986 */ /* 0x0043e8000c10190a */
[----:B------:R2:W-:Y:S04]  /*0b60*/  STG.E desc[UR10][R14.64], R17 ;  /* 0x000000110e007986 */ /* 0x0005e8000c10190a */
[----:B------:R-:W3:Y:S01]  /*0b70*/  @!P0 LDG.E R19, desc[UR10][R2.64+0x100] ;  /* 0x0001000a02138981 */ /* 0x000ee2000c1e1900 */
[----:B------:R-:W-:Y:S01]  /*0b80*/  VIADD R25, R7, 0x80 ;  /* 0x0000008007197836 */ /* 0x000fe20000000000 */
[----:B------:R-:W-:Y:S01]  /*0b90*/  IADD3 R16, P1, P2, R20, R0, R29 ;  /* 0x0000000014107210 */ /* 0x000fe20007a3e01d */
[----:B------:R-:W-:-:S03]  /*0ba0*/  IMAD R21, R9, UR13, R24 ;  /* 0x0000000d09157c24 */ /* 0x000fc6000f8e0218 */
[----:B------:R-:W-:Y:S01]  /*0bb0*/  VIMNMX R6, PT, PT, R25, UR12, !PT ;  /* 0x0000000c19067c48 */ /* 0x000fe2000ffe0100 */
[----:B-1----:R-:W-:Y:S01]  /*0bc0*/  IMAD.WIDE.U32 R12, R21, 0x4, R4 ;  /* 0x00000004150c7825 */ /* 0x002fe200078e0004 */
[----:B------:R-:W-:Y:S02]  /*0bd0*/  IADD3.X R23, PT, PT, RZ, RZ, RZ, P1, P2 ;  /* 0x000000ffff177210 */ /* 0x000fe40000fe44ff */
[----:B------:R-:W-:Y:S02]  /*0be0*/  ISETP.GE.AND P0, PT, R6, UR6, PT ;  /* 0x0000000606007c0c */ /* 0x000fe4000bf06270 */
[C---:B0-----:R-:W-:Y:S02]  /*0bf0*/  LEA R8, P1, R16.reuse, UR4, 0x2 ;  /* 0x0000000410087c11 */ /* 0x041fe4000f8210ff */
[----:B--2---:R-:W-:Y:S02]  /*0c00*/  MOV R15, 0x7f800000 ;  /* 0x7f800000000f7802 */ /* 0x004fe40000000f00 */
[----:B------:R-:W-:-:S05]  /*0c10*/  LEA.HI.X R9, R16, UR5, R23, 0x2, P1 ;  /* 0x0000000510097c11 */ /* 0x000fca00088f1417 */
[----:B---3--:R-:W-:Y:S04]  /*0c20*/  STG.E desc[UR10][R8.64+0x100], R19 ;  /* 0x0001001308007986 */ /* 0x008fe8000c10190a */
[----:B------:R0:W-:Y:S04]  /*0c30*/  STG.E desc[UR10][R12.64], R19 ;  /* 0x000000130c007986 */ /* 0x0001e8000c10190a */
[----:B------:R-:W2:Y:S01]  /*0c40*/  @!P0 LDG.E R15, desc[UR10][R2.64+0x200] ;  /* 0x0002000a020f8981 */ /* 0x000ea2000c1e1900 */
[----:B------:R-:W-:Y:S01]  /*0c50*/  VIADD R17, R7, 0xc0 ;  /* 0x000000c007117836 */ /* 0x000fe20000000000 */
[----:B------:R-:W-:Y:S01]  /*0c60*/  BSSY.RECONVERGENT B0, `(.L_x_4) ;  /* 0x000000c000007945 */ /* 0x000fe20003800200 */
[----:B------:R-:W-:-:S03]  /*0c70*/  IMAD R7, R25, UR13, R24 ;  /* 0x0000000d19077c24 */ /* 0x000fc6000f8e0218 */
[C---:B------:R-:W-:Y:S01]  /*0c80*/  VIMNMX R6, PT, PT, R17.reuse, UR12, !PT ;  /* 0x0000000c11067c48 */ /* 0x040fe2000ffe0100 */
[----:B------:R-:W-:Y:S01]  /*0c90*/  IMAD R17, R17, UR13, R24 ;  /* 0x0000000d11117c24 */ /* 0x000fe2000f8e0218 */
[----:B0-----:R-:W-:Y:S02]  /*0ca0*/  MOV R13, 0x7f800000 ;  /* 0x7f800000000d7802 */ /* 0x001fe40000000f00 */
[----:B------:R-:W-:Y:S01]  /*0cb0*/  ISETP.GE.AND P0, PT, R6, UR6, PT ;  /* 0x0000000606007c0c */ /* 0x000fe2000bf06270 */
[----:B------:R-:W-:-:S04]  /*0cc0*/  IMAD.WIDE.U32 R6, R7, 0x4, R4 ;  /* 0x0000000407067825 */ /* 0x000fc800078e0004 */
[----:B------:R-:W-:Y:S01]  /*0cd0*/  IMAD.WIDE.U32 R4, R17, 0x4, R4 ;  /* 0x0000000411047825 */ /* 0x000fe200078e0004 */
[----:B--2---:R0:W-:Y:S04]  /*0ce0*/  STG.E desc[UR10][R8.64+0x200], R15 ;  /* 0x0002000f08007986 */ /* 0x0041e8000c10190a */
[----:B------:R0:W-:Y:S03]  /*0cf0*/  STG.E desc[UR10][R6.64], R15 ;  /* 0x0000000f06007986 */ /* 0x0001e6000c10190a */
[----:B------:R-:W-:Y:S05]  /*0d00*/  @P0 BRA `(.L_x_5) ;  /* 0x0000000000040947 */ /* 0x000fea0003800000 */
[----:B------:R1:W5:Y:S02]  /*0d10*/  LDG.E R13, desc[UR10][R2.64+0x300] ;  /* 0x0003000a020d7981 */ /* 0x000364000c1e1900 */
.L_x_5:
[----:B------:R-:W-:Y:S05]  /*0d20*/  BSYNC.RECONVERGENT B0 ;  /* 0x0000000000007941 */ /* 0x000fea0003800200 */
.L_x_4:
[----:B-----5:R2:W-:Y:S01]  /*0d30*/  STG.E desc[UR10][R8.64+0x300], R13 ;  /* 0x0003000d08007986 */ /* 0x0205e2000c10190a */
[----:B------:R-:W-:-:S03]  /*0d40*/  VIADD R0, R0, 0x100 ;  /* 0x0000010000007836 */ /* 0x000fc60000000000 */
[----:B------:R2:W-:Y:S04]  /*0d50*/  STG.E desc[UR10][R4.64], R13 ;  /* 0x0000000d04007986 */ /* 0x0005e8000c10190a */
.L_x_3:
[----:B------:R-:W-:-:S09]  /*0d60*/  ULOP3.LUT UP0, UR4, UR9, 0x3, URZ, 0xc0, !UPT ;  /* 0x0000000309047892 */ /* 0x000fd2000f80c0ff */
[----:B------:R-:W-:Y:S05]  /*0d70*/  BRA.U !UP0, `(.L_x_0) ;  /* 0x0000000108e47547 */ /* 0x000fea000b800000 */
[----:B------:R-:W-:Y:S02]  /*0d80*/  UISETP.NE.AND UP1, UPT, UR4, 0x1, UPT ;  /* 0x000000010400788c */ /* 0x000fe4000bf25270 */
[----:B------:R-:W-:-:S07]  /*0d90*/  ULOP3.LUT UP0, URZ, UR8, 0x40, URZ, 0xc0, !UPT ;  /* 0x0000004008ff7892 */ /* 0x000fce000f80c0ff */
[----:B------:R-:W-:Y:S05]  /*0da0*/  BRA.U !UP1, `(.L_x_6) ;  /* 0x0000000109987547 */ /* 0x000fea000b800000 */
[----:B0-----:R-:W-:Y:S02]  /*0db0*/  IADD3 R15, PT, PT, R0, R29, RZ ;  /* 0x0000001d000f7210 */ /* 0x001fe40007ffe0ff */
[----:B------:R-:W-:Y:S02]  /*0dc0*/  MOV R6, 0x7f800000 ;  /* 0x7f80000000067802 */ /* 0x000fe40000000f00 */
[----:B-1----:R-:W-:-:S04]  /*0dd0*/  VIMNMX R2, PT, PT, R15, UR12, !PT ;  /* 0x0000000c0f027c48 */ /* 0x002fc8000ffe0100 */
[----:B------:R-:W-:-:S13]  /*0de0*/  ISETP.GE.AND P0, PT, R2, UR6, PT ;  /* 0x0000000602007c0c */ /* 0x000fda000bf06270 */
[----:B--2---:R-:W0:Y:S01]  /*0df0*/  @!P0 LDC.64 R8, c[0x0][0x380] ;  /* 0x0000e000ff088b82 */ /* 0x004e220000000a00 */
[----:B------:R-:W-:-:S04]  /*0e00*/  @!P0 VIADD R3, R15, UR7 ;  /* 0x000000070f038c36 */ /* 0x000fc80008000000 */
[----:B0-----:R-:W-:-:S05]  /*0e10*/  @!P0 IMAD.WIDE R8, R3, 0x4, R8 ;  /* 0x0000000403088825 */ /* 0x001fca00078e0208 */
[----:B------:R0:W2:Y:S01]  /*0e20*/  @!P0 LDG.E R6, desc[UR10][R8.64] ;  /* 0x0000000a08068981 */ /* 0x0000a2000c1e1900 */
[C---:B------:R-:W-:Y:S01]  /*0e30*/  VIADD R7, R15.reuse, 0x40 ;  /* 0x000000400f077836 */ /* 0x040fe20000000000 */
[----:B------:R-:W-:Y:S01]  /*0e40*/  IADD3 R13, PT, PT, R20, R15, RZ ;  /* 0x0000000f140d7210 */ /* 0x000fe20007ffe0ff */
[----:B------:R-:W-:Y:S02]  /*0e50*/  IMAD R15, R15, UR13, R24 ;  /* 0x0000000d0f0f7c24 */ /* 0x000fe4000f8e0218 */
[----:B------:R-:W-:Y:S01]  /*0e60*/  IMAD.MOV.U32 R17, RZ, RZ, 0x7f800000 ;  /* 0x7f800000ff117424 */ /* 0x000fe200078e00ff */
[----:B------:R-:W-:-:S04]  /*0e70*/  VIMNMX R2, PT, PT, R7, UR12, !PT ;  /* 0x0000000c07027c48 */ /* 0x000fc8000ffe0100 */
[----:B------:R-:W-:Y:S02]  /*0e80*/  ISETP.GE.AND P0, PT, R2, UR6, PT ;  /* 0x0000000602007c0c */ /* 0x000fe4000bf06270 */
[----:B------:R-:W0:Y:S11]  /*0e90*/  LDC.64 R2, c[0x0][0x388] ;  /* 0x0000e200ff027b82 */ /* 0x000e360000000a00 */
[----:B------:R-:W1:Y:S01]  /*0ea0*/  @!P0 LDC.64 R4, c[0x0][0x380] ;  /* 0x0000e000ff048b82 */ /* 0x000e620000000a00 */
[----:B------:R-:W-:Y:S01]  /*0eb0*/  VOTEU.ALL UP1, P0 ;  /* 0x0000000000ff7886 */ /* 0x000fe20000020000 */
[----:B------:R-:W-:-:S02]  /*0ec0*/  @!P0 IADD3 R14, P1, P2, R0, UR7, R29 ;  /* 0x00000007000e8c10 */ /* 0x000fc4000fa3e01d */
[----:B------:R-:W-:Y:S02]  /*0ed0*/  @!P0 SHF.R.S32.HI R12, RZ, 0x1f, R0 ;  /* 0x0000001fff0c8819 */ /* 0x000fe40000011400 */
[----:B------:R-:W-:-:S06]  /*0ee0*/  @!UP1 USHF.R.S32.HI UR4, URZ, 0x1f, UR7 ;  /* 0x0000001fff049899 */ /* 0x000fcc0008011407 */
[----:B------:R-:W-:Y:S01]  /*0ef0*/  @!P0 IADD3.X R16, PT, PT, R12, UR4, RZ, P1, P2 ;  /* 0x000000040c108c10 */ /* 0x000fe20008fe44ff */
[----:B0-----:R-:W-:-:S04]  /*0f00*/  IMAD.WIDE.U32 R8, R13, 0x4, R2 ;  /* 0x000000040d087825 */ /* 0x001fc800078e0002 */
[----:B------:R-:W-:Y:S01]  /*0f10*/  IMAD.WIDE.U32 R12, R15, 0x4, R2 ;  /* 0x000000040f0c7825 */ /* 0x000fe200078e0002 */
[----:B------:R-:W0:Y:S01]  /*0f20*/  LDCU.64 UR4, c[0x0][0x388] ;  /* 0x00007100ff0477ac */ /* 0x000e220008000a00 */
[----:B-1----:R-:W-:-:S04]  /*0f30*/  @!P0 LEA R4, P3, R14, R4, 0x2 ;  /* 0x000000040e048211 */ /* 0x002fc800078610ff */
[----:B------:R-:W-:Y:S01]  /*0f40*/  @!P0 LEA.HI.X R5, R14, R5, R16, 0x2, P3 ;  /* 0x000000050e058211 */ /* 0x000fe200018f1410 */
[----:B--2---:R3:W-:Y:S04]  /*0f50*/  STG.E desc[UR10][R8.64], R6 ;  /* 0x0000000608007986 */ /* 0x0047e8000c10190a */
[----:B------:R3:W-:Y:S04]  /*0f60*/  STG.E desc[UR10][R12.64], R6 ;  /* 0x000000060c007986 */ /* 0x0007e8000c10190a */
[----:B------:R-:W2:Y:S01]  /*0f70*/  @!P0 LDG.E R17, desc[UR10][R4.64+0x100] ;  /* 0x0001000a04118981 */ /* 0x000ea2000c1e1900 */
[----:B------:R-:W-:Y:S01]  /*0f80*/  IADD3 R15, P0, P1, R20, R0, R29 ;  /* 0x00000000140f7210 */ /* 0x000fe2000791e01d */
[----:B------:R-:W-:Y:S01]  /*0f90*/  IMAD R7, R7, UR13, R24 ;  /* 0x0000000d07077c24 */ /* 0x000fe2000f8e0218 */
[----:B------:R-:W-:-:S02]  /*0fa0*/  IADD3 R0, PT, PT, R0, 0x80, RZ ;  /* 0x0000008000007810 */ /* 0x000fc40007ffe0ff */
[----:B------:R-:W-:Y:S01]  /*0fb0*/  IADD3.X R16, PT, PT, RZ, RZ, RZ, P0, P1 ;  /* 0x000000ffff107210 */ /* 0x000fe200007e24ff */
[----:B------:R-:W-:Y:S01]  /*0fc0*/  IMAD.WIDE.U32 R2, R7, 0x4, R2 ;  /* 0x0000000407027825 */ /* 0x000fe200078e0002 */
[----:B0-----:R-:W-:-:S04]  /*0fd0*/  LEA R14, P0, R15, UR4, 0x2 ;  /* 0x000000040f0e7c11 */ /* 0x001fc8000f8010ff */
[----:B------:R-:W-:-:S05]  /*0fe0*/  LEA.HI.X R15, R15, UR5, R16, 0x2, P0 ;  /* 0x000000050f0f7c11 */ /* 0x000fca00080f1410 */
[----:B--2---:R3:W-:Y:S04]  /*0ff0*/  STG.E desc[UR10][R14.64+0x100], R17 ;  /* 0x000100110e007986 */ /* 0x0047e8000c10190a */
[----:B------:R3:W-:Y:S02]  /*1000*/  STG.E desc[UR10][R2.64], R17 ;  /* 0x0000001102007986 */ /* 0x0007e4000c10190a */
.L_x_6:
[----:B------:R-:W-:Y:S05]  /*1010*/  BRA.U UP0, `(.L_x_0) ;  /* 0x00000001003c7547 */ /* 0x000fea000b800000 */
[----:B--23--:R-:W-:Y:S01]  /*1020*/  IMAD.IADD R13, R29, 0x1, R0 ;  /* 0x000000011d0d7824 */ /* 0x00cfe200078e0200 */
[----:B0-----:R-:W0:Y:S01]  /*1030*/  LDC.64 R6, c[0x0][0x388] ;  /* 0x0000e200ff067b82 */ /* 0x001e220000000a00 */
[----:B------:R-:W-:-:S03]  /*1040*/  IMAD.MOV.U32 R9, RZ, RZ, 0x7f800000 ;  /* 0x7f800000ff097424 */ /* 0x000fc600078e00ff */
[----:B------:R-:W-:-:S04]  /*1050*/  VIMNMX R0, PT, PT, R13, UR12, !PT ;  /* 0x0000000c0d007c48 */ /* 0x000fc8000ffe0100 */
[----:B------:R-:W-:-:S13]  /*1060*/  ISETP.GE.AND P0, PT, R0, UR6, PT ;  /* 0x0000000600007c0c */ /* 0x000fda000bf06270 */
[----:B-1----:R-:W1:Y:S01]  /*1070*/  @!P0 LDC.64 R2, c[0x0][0x380] ;  /* 0x0000e000ff028b82 */ /* 0x002e620000000a00 */
[----:B------:R-:W-:-:S05]  /*1080*/  @!P0 IADD3 R5, PT, PT, R13, UR7, RZ ;  /* 0x000000070d058c10 */ /* 0x000fca000fffe0ff */
[----:B-1----:R-:W-:-:S05]  /*1090*/  @!P0 IMAD.WIDE R2, R5, 0x4, R2 ;  /* 0x0000000405028825 */ /* 0x002fca00078e0202 */
[----:B------:R-:W2:Y:S01]  /*10a0*/  @!P0 LDG.E R9, desc[UR10][R2.64] ;  /* 0x0000000a02098981 */ /* 0x000ea2000c1e1900 */
[----:B------:R-:W-:Y:S01]  /*10b0*/  IADD3 R5, PT, PT, R20, R13, RZ ;  /* 0x0000000d14057210 */ /* 0x000fe20007ffe0ff */
[----:B------:R-:W-:-:S04]  /*10c0*/  IMAD R13, R13, UR13, R24 ;  /* 0x0000000d0d0d7c24 */ /* 0x000fc8000f8e0218 */
[----:B0-----:R-:W-:-:S04]  /*10d0*/  IMAD.WIDE.U32 R4, R5, 0x4, R6 ;  /* 0x0000000405047825 */ /* 0x001fc800078e0006 */
[----:B------:R-:W-:Y:S01]  /*10e0*/  IMAD.WIDE.U32 R6, R13, 0x4, R6 ;  /* 0x000000040d067825 */ /* 0x000fe200078e0006 */
[----:B--2---:R4:W-:Y:S04]  /*10f0*/  STG.E desc[UR10][R4.64], R9 ;  /* 0x0000000904007986 */ /* 0x0049e8000c10190a */
[----:B------:R4:W-:Y:S02]  /*1100*/  STG.E desc[UR10][R6.64], R9 ;  /* 0x0000000906007986 */ /* 0x0009e4000c10190a */
.L_x_0:
[----:B-1-3--:R-:W-:Y:S01]  /*1110*/  CS2R R2, SR_CLOCKLO ;  /* 0x0000000000027805 */ /* 0x00afe20000015000 */
[----:B------:R-:W1:Y:S01]  /*1120*/  LDCU UR4, c[0x0][0x390] ;  /* 0x00007200ff0477ac */ /* 0x000e620008000800 */
[----:B0---4-:R-:W0:Y:S04]  /*1130*/  LDC.64 R6, c[0x0][0x398] ;  /* 0x0000e600ff067b82 */ /* 0x011e280000000a00 */
[----:B--2---:R-:W-:-:S04]  /*1140*/  IADD3 R4, P0, PT, -R10, R2, RZ ;  /* 0x000000020a047210 */ /* 0x004fc80007f1e1ff */
[----:B------:R-:W-:Y:S01]  /*1150*/  IADD3.X R5, PT, PT, ~R11, R3, RZ, P0, !PT ;  /* 0x000000030b057210 */ /* 0x000fe200007fe5ff */
[----:B-1----:R-:W-:-:S04]  /*1160*/  IMAD.U32 R0, RZ, RZ, UR4 ;  /* 0x00000004ff007e24 */ /* 0x002fc8000f8e00ff */
[----:B------:R-:W-:-:S04]  /*1170*/  IMAD R29, R0, UR12, R29 ;  /* 0x0000000c001d7c24 */ /* 0x000fc8000f8e021d */
[----:B0-----:R-:W-:-:S05]  /*1180*/  IMAD.WIDE R2, R29, 0x8, R6 ;  /* 0x000000081d027825 */ /* 0x001fca00078e0206 */
[----:B------:R-:W-:Y:S01]  /*1190*/  STG.E.64 desc[UR10][R2.64], R4 ;  /* 0x0000000402007986 */ /* 0x000fe2000c101b0a */
[----:B------:R-:W-:Y:S05]  /*11a0*/  EXIT ;  /* 0x000000000000794d */ /* 0x000fea0003800000 */
.L_x_7:
[----:B------:R-:W-:-:S00]  /*11b0*/  BRA `(.L_x_7) ;  /* 0xfffffffc00fc7947 */ /* 0x000fc0000383ffff */
[----:B------:R-:W-:-:S00]  /*11c0*/  NOP ;  /* 0x0000000000007918 */ /* 0x000fc00000000000 */
        /* <DEDUP_REMOVED lines=11> */
.L_x_21:


//--------------------- .text._Z9kernel_v2PfPKfiiPl --------------------------
	.section	.text._Z9kernel_v2PfPKfiiPl,"ax",@progbits
	.align	128
        .global         _Z9kernel_v2PfPKfiiPl
        .type           _Z9kernel_v2PfPKfiiPl,@function
        .size           _Z9kernel_v2PfPKfiiPl,(.L_x_22 - _Z9kernel_v2PfPKfiiPl)
        .other          _Z9kernel_v2PfPKfiiPl,@"STO_CUDA_ENTRY STV_DEFAULT"
_Z9kernel_v2PfPKfiiPl:
.text._Z9kernel_v2PfPKfiiPl:
[----:B------:R-:W-:Y:S01]  /*0000*/  LDC R1, c[0x0][0x37c] ;  /* 0x0000df00ff017b82 */ /* 0x000fe20000000800 */
[----:B------:R-:W0:Y:S01]  /*0010*/  LDCU.64 UR6, c[0x0][0x358] ;  /* 0x00006b00ff0677ac */ /* 0x000e220008000a00 */
[----:B------:R-:W-:Y:S01]  /*0020*/  NOP ;  /* 0x0000000000007918 */ /* 0x000fe20000000000 */
[----:B------:R-:W-:-:S05]  /*0030*/  CS2R R42, SR_CLOCKLO ;  /* 0x00000000002a7805 */ /* 0x000fca0000015000 */
[----:B------:R-:W1:Y:S01]  /*0040*/  LDC R52, c[0x0][0x390] ;  /* 0x0000e400ff347b82 */ /* 0x000e620000000800 */
[----:B------:R-:W2:Y:S01]  /*0050*/  S2R R40, SR_TID.X ;  /* 0x0000000000287919 */ /* 0x000ea20000002100 */
[----:B------:R-:W-:Y:S02]  /*0060*/  IMAD.MOV.U32 R37, RZ, RZ, 0x7f800000 ;  /* 0x7f800000ff257424 */ /* 0x000fe400078e00ff */
[----:B------:R-:W-:Y:S01]  /*0070*/  IMAD.MOV.U32 R36, RZ, RZ, 0x7f800000 ;  /* 0x7f800000ff247424 */ /* 0x000fe200078e00ff */
[----:B------:R-:W3:Y:S01]  /*0080*/  S2R R41, SR_TID.Y ;  /* 0x0000000000297919 */ /* 0x000ee20000002200 */
[----:B------:R-:W-:Y:S02]  /*0090*/  IMAD.MOV.U32 R35, RZ, RZ, 0x7f800000 ;  /* 0x7f800000ff237424 */ /* 0x000fe400078e00ff */
[----:B------:R-:W-:Y:S01]  /*00a0*/  IMAD.MOV.U32 R34, RZ, RZ, 0x7f800000 ;  /* 0x7f800000ff227424 */ /* 0x000fe200078e00ff */
[----:B------:R-:W4:Y:S01]  /*00b0*/  S2R R39, SR_CTAID.X ;  /* 0x0000000000277919 */ /* 0x000f220000002500 */
[----:B------:R-:W-:-:S02]  /*00c0*/  IMAD.MOV.U32 R33, RZ, RZ, 0x7f800000 ;  /* 0x7f800000ff217424 */ /* 0x000fc400078e00ff */
[----:B------:R-:W-:Y:S01]  /*00d0*/  IMAD.MOV.U32 R32, RZ, RZ, 0x7f800000 ;  /* 0x7f800000ff207424 */ /* 0x000fe200078e00ff */
[----:B------:R-:W0:Y:S01]  /*00e0*/  S2R R38, SR_CTAID.Y ;  /* 0x0000000000267919 */ /* 0x000e220000002600 */
[----:B------:R-:W-:Y:S02]  /*00f0*/  IMAD.MOV.U32 R31, RZ, RZ, 0x7f800000 ;  /* 0x7f800000ff1f7424 */ /* 0x000fe400078e00ff */
[----:B------:R-:W-:Y:S02]  /*0100*/  IMAD.MOV.U32 R30, RZ, RZ, 0x7f800000 ;  /* 0x7f800000ff1e7424 */ /* 0x000fe400078e00ff */
[----:B------:R-:W-:Y:S02]  /*0110*/  IMAD.MOV.U32 R29, RZ, RZ, 0x7f800000 ;  /* 0x7f800000ff1d7424 */ /* 0x000fe400078e00ff */
[----:B------:R-:W-:Y:S02]  /*0120*/  IMAD.MOV.U32 R28, RZ, RZ, 0x7f800000 ;  /* 0x7f800000ff1c7424 */ /* 0x000fe400078e00ff */
[----:B------:R-:W-:Y:S01]  /*0130*/  IMAD.MOV.U32 R27, RZ, RZ, 0x7f800000 ;  /* 0x7f800000ff1b7424 */ /* 0x000fe200078e00ff */
[----:B-1----:R-:W-:Y:S01]  /*0140*/  ISETP.GE.AND P0, PT, R52, 0x1, PT ;  /* 0x000000013400780c */ /* 0x002fe20003f06270 */
[----:B------:R-:W-:-:S02]  /*0150*/  IMAD.MOV.U32 R26, RZ, RZ, 0x7f800000 ;  /* 0x7f800000ff1a7424 */ /* 0x000fc400078e00ff */
[----:B------:R-:W-:Y:S02]  /*0160*/  IMAD.MOV.U32 R25, RZ, RZ, 0x7f800000 ;  /* 0x7f800000ff197424 */ /* 0x000fe400078e00ff */
[----:B------:R-:W-:Y:S02]  /*0170*/  IMAD.MOV.U32 R24, RZ, RZ, 0x7f800000 ;  /* 0x7f800000ff187424 */ /* 0x000fe400078e00ff */
[----:B------:R-:W-:Y:S02]  /*0180*/  IMAD.MOV.U32 R23, RZ, RZ, 0x7f800000 ;  /* 0x7f800000ff177424 */ /* 0x000fe400078e00ff */
[----:B------:R-:W-:Y:S02]  /*0190*/  IMAD.MOV.U32 R22, RZ, RZ, 0x7f800000 ;  /* 0x7f800000ff167424 */ /* 0x000fe400078e00ff */
[----:B------:R-:W-:Y:S02]  /*01a0*/  IMAD.MOV.U32 R21, RZ, RZ, 0x7f800000 ;  /* 0x7f800000ff157424 */ /* 0x000fe400078e00ff */
        /* <DEDUP_REMOVED lines=46> */
[----:B------:R-:W-:Y:S01]  /*0490*/  IMAD.MOV.U32 R68, RZ, RZ, 0x7f800000 ;  /* 0x7f800000ff447424 */ /* 0x000fe200078e00ff */
[----:B0-234-:R-:W-:Y:S06]  /*04a0*/  @!P0 BRA `(.L_x_8) ;  /* 0x0000000c00188947 */ /* 0x01dfec0003800000 */
[----:B------:R-:W-:Y:S01]  /*04b0*/  IMAD R49, R39, 0x40, R40 ;  /* 0x0000004027317824 */ /* 0x000fe200078e0228 */
[----:B------:R-:W0:Y:S01]  /*04c0*/  LDCU UR8, c[0x0][0x394] ;  /* 0x00007280ff0877ac */ /* 0x000e220008000800 */
[----:B------:R-:W-:Y:S02]  /*04d0*/  IMAD R48, R38, 0x40, R41 ;  /* 0x0000004026307824 */ /* 0x000fe400078e0229 */
[----:B------:R-:W-:Y:S01]  /*04e0*/  IMAD.MOV R47, RZ, RZ, -R52 ;  /* 0x000000ffff2f7224 */ /* 0x000fe200078e0a34 */
[----:B------:R-:W1:Y:S01]  /*04f0*/  LDCU.64 UR10, c[0x0][0x388] ;  /* 0x00007100ff0a77ac */ /* 0x000e620008000a00 */
[----:B------:R-:W-:Y:S02]  /*0500*/  IMAD.MOV.U32 R37, RZ, RZ, 0x7f800000 ;  /* 0x7f800000ff257424 */ /* 0x000fe400078e00ff */
[----:B------:R-:W-:-:S07]  /*0510*/  VIADD R49, R49, 0x20 ;  /* 0x0000002031317836 */ /* 0x000fce0000000000 */
.L_x_9:
[----:B------:R-:W2:Y:S01]  /*0520*/  LDC.64 R44, c[0x0][0x388] ;  /* 0x0000e200ff2c7b82 */ /* 0x000ea20000000a00 */
[----:B0-----:R-:W-:Y:S01]  /*0530*/  UIMAD UR4, UR8, UR8, URZ ;  /* 0x00000008080472a4 */ /* 0x001fe2000f8e02ff */
[----:B------:R-:W-:-:S05]  /*0540*/  VIADD R46, R49, 0xffffffe0 ;  /* 0xffffffe0312e7836 */ /* 0x000fca0000000000 */
[----:B------:R-:W-:-:S04]  /*0550*/  IADD3 R72, P0, PT, R46, UR4, RZ ;  /* 0x000000042e487c10 */ /* 0x000fc8000ff1e0ff */
[----:B------:R-:W-:Y:S02]  /*0560*/  LEA.HI.X.SX32 R73, R46, RZ, 0x1, P0 ;  /* 0x000000ff2e497211 */ /* 0x000fe400000f0eff */
[----:B-1----:R-:W-:-:S04]  /*0570*/  LEA R86, P0, R72, UR10, 0x2 ;  /* 0x0000000a48567c11 */ /* 0x002fc8000f8010ff */
[----:B------:R-:W-:-:S05]  /*0580*/  LEA.HI.X R87, R72, UR11, R73, 0x2, P0 ;  /* 0x0000000b48577c11 */ /* 0x000fca00080f1449 */
[----:B------:R0:W3:Y:S01]  /*0590*/  LDG.E R91, desc[UR6][R86.64] ;  /* 0x00000006565b7981 */ /* 0x0000e2000c1e1900 */
[----:B--2---:R-:W-:-:S05]  /*05a0*/  IMAD.WIDE R44, R48, 0x4, R44 ;  /* 0x00000004302c7825 */ /* 0x004fca00078e022c */
[----:B------:R-:W3:Y:S04]  /*05b0*/  LDG.E R74, desc[UR6][R44.64+0xa0] ;  /* 0x0000a0062c4a7981 */ /* 0x000ee8000c1e1900 */
[----:B------:R-:W2:Y:S04]  /*05c0*/  LDG.E R80, desc[UR6][R44.64+0x40] ;  /* 0x000040062c507981 */ /* 0x000ea8000c1e1900 */
[----:B------:R-:W4:Y:S04]  /*05d0*/  LDG.E R73, desc[UR6][R44.64+0xc0] ;  /* 0x0000c0062c497981 */ /* 0x000f28000c1e1900 */
[----:B------:R-:W5:Y:S01]  /*05e0*/  LDG.E R78, desc[UR6][R44.64+0x60] ;  /* 0x000060062c4e7981 */ /* 0x000f62000c1e1900 */
[----:B------:R-:W-:-:S03]  /*05f0*/  VIADD R85, R49, 0xffffffe8 ;  /* 0xffffffe831557836 */ /* 0x000fc60000000000 */
[----:B------:R-:W5:Y:S02]  /*0600*/  LDG.E R76, desc[UR6][R44.64+0x80] ;  /* 0x000080062c4c7981 */ /* 0x000f64000c1e1900 */
[C---:B------:R-:W-:Y:S02]  /*0610*/  IADD3 R89, P0, PT, R85.reuse, UR4, RZ ;  /* 0x0000000455597c10 */ /* 0x040fe4000ff1e0ff */
[----:B------:R-:W5:Y:S02]  /*0620*/  LDG.E R46, desc[UR6][R44.64] ;  /* 0x000000062c2e7981 */ /* 0x000f64000c1e1900 */
[----:B------:R-:W-:Y:S02]  /*0630*/  LEA.HI.X.SX32 R90, R85, RZ, 0x1, P0 ;  /* 0x000000ff555a7211 */ /* 0x000fe400000f0eff */
[C---:B------:R-:W-:Y:S01]  /*0640*/  LEA R88, P0, R89.reuse, UR10, 0x2 ;  /* 0x0000000a59587c11 */ /* 0x040fe2000f8010ff */
[----:B------:R-:W5:Y:S03]  /*0650*/  LDG.E R82, desc[UR6][R44.64+0x20] ;  /* 0x000020062c527981 */ /* 0x000f66000c1e1900 */
[----:B------:R-:W-:Y:S01]  /*0660*/  LEA.HI.X R89, R89, UR11, R90, 0x2, P0 ;  /* 0x0000000b59597c11 */ /* 0x000fe200080f145a */
[----:B------:R1:W5:Y:S04]  /*0670*/  LDG.E R72, desc[UR6][R44.64+0xe0] ;  /* 0x0000e0062c487981 */ /* 0x000368000c1e1900 */
[----:B------:R-:W5:Y:S01]  /*0680*/  LDG.E R85, desc[UR6][R88.64] ;  /* 0x0000000658557981 */ /* 0x000f62000c1e1900 */
[----:B0-----:R-:W-:-:S05]  /*0690*/  VIADD R86, R49, 0xfffffff0 ;  /* 0xfffffff031567836 */ /* 0x001fca0000000000 */
[----:B------:R-:W-:-:S04]  /*06a0*/  IADD3 R87, P0, PT, R86, UR4, RZ ;  /* 0x0000000456577c10 */ /* 0x000fc8000ff1e0ff */
[----:B------:R-:W-:Y:S02]  /*06b0*/  LEA.HI.X.SX32 R90, R86, RZ, 0x1, P0 ;  /* 0x000000ff565a7211 */ /* 0x000fe400000f0eff */
[----:B------:R-:W-:-:S04]  /*06c0*/  LEA R86, P0, R87, UR10, 0x2 ;  /* 0x0000000a57567c11 */ /* 0x000fc8000f8010ff */
[----:B------:R-:W-:Y:S01]  /*06d0*/  LEA.HI.X R87, R87, UR11, R90, 0x2, P0 ;  /* 0x0000000b57577c11 */ /* 0x000fe200080f145a */
[----:B-1----:R-:W-:-:S05]  /*06e0*/  VIADD R44, R49, 0xfffffff8 ;  /* 0xfffffff8312c7836 */ /* 0x002fca0000000000 */
[----:B------:R-:W5:Y:S01]  /*06f0*/  LDG.E R87, desc[UR6][R86.64] ;  /* 0x0000000656577981 */ /* 0x000f62000c1e1900 */
[----:B------:R-:W-:-:S04]  /*0700*/  IADD3 R45, P0, PT, R44, UR4, RZ ;  /* 0x000000042c2d7c10 */ /* 0x000fc8000ff1e0ff */
[----:B------:R-:W-:Y:S02]  /*0710*/  LEA.HI.X.SX32 R90, R44, RZ, 0x1, P0 ;  /* 0x000000ff2c5a7211 */ /* 0x000fe400000f0eff */
[----:B------:R-:W-:-:S04]  /*0720*/  LEA R44, P0, R45, UR10, 0x2 ;  /* 0x0000000a2d2c7c11 */ /* 0x000fc8000f8010ff */
[----:B------:R-:W-:-:S05]  /*0730*/  LEA.HI.X R45, R45, UR11, R90, 0x2, P0 ;  /* 0x0000000b2d2d7c11 */ /* 0x000fca00080f145a */
[----:B------:R3:W5:Y:S02]  /*0740*/  LDG.E R89, desc[UR6][R44.64] ;  /* 0x000000062c597981 */ /* 0x000764000c1e1900 */
[C---:B---3--:R-:W-:Y:S01]  /*0750*/  FADD R44, R91.reuse, R74 ;  /* 0x0000004a5b2c7221 */ /* 0x048fe20000000000 */
[----:B--2---:R-:W-:-:S04]  /*0760*/  FADD R86, R91, R80 ;  /* 0x000000505b567221 */ /* 0x004fc80000000000 */
[----:B------:R-:W-:Y:S01]  /*0770*/  FMNMX R51, R44, R51, PT ;  /* 0x000000332c337209 */ /* 0x000fe20003800000 */
[C---:B----4-:R-:W-:Y:S01]  /*0780*/  FADD R44, R91.reuse, R73 ;  /* 0x000000495b2c7221 */ /* 0x050fe20000000000 */
[----:B------:R-:W-:Y:S01]  /*0790*/  FMNMX R81, R86, R81, PT ;  /* 0x0000005156517209 */ /* 0x000fe20003800000 */
[----:B-----5:R-:W-:-:S03]  /*07a0*/  FADD R86, R91, R78 ;  /* 0x0000004e5b567221 */ /* 0x020fc60000000000 */
[----:B------:R-:W-:Y:S01]  /*07b0*/  FMNMX R75, R44, R75, PT ;  /* 0x0000004b2c4b7209 */ /* 0x000fe20003800000 */
[----:B------:R-:W-:Y:S01]  /*07c0*/  VIADD R44, R49, 0x8 ;  /* 0x00000008312c7836 */ /* 0x000fe20000000000 */
[----:B------:R-:W-:Y:S01]  /*07d0*/  FMNMX R79, R86, R79, PT ;  /* 0x0000004f564f7209 */ /* 0x000fe20003800000 */
[----:B------:R-:W-:-:S03]  /*07e0*/  FADD R86, R91, R76 ;  /* 0x0000004c5b567221 */ /* 0x000fc60000000000 */
[----:B------:R-:W-:Y:S02]  /*07f0*/  IADD3 R45, P0, PT, R44, UR4, RZ ;  /* 0x000000042c2d7c10 */ /* 0x000fe4000ff1e0ff */
[----:B------:R-:W-:Y:S02]  /*0800*/  FMNMX R77, R86, R77, PT ;  /* 0x0000004d564d7209 */ /* 0x000fe40003800000 */
[----:B------:R-:W-:Y:S02]  /*0810*/  LEA.HI.X.SX32 R86, R44, RZ, 0x1, P0 ;  /* 0x000000ff2c567211 */ /* 0x000fe400000f0eff */
[----:B------:R-:W-:Y:S01]  /*0820*/  LEA R44, P0, R45, UR10, 0x2 ;  /* 0x0000000a2d2c7c11 */ /* 0x000fe2000f8010ff */
[----:B------:R-:W-:-:S03]  /*0830*/  FADD R93, R91, R46 ;  /* 0x0000002e5b5d7221 */ /* 0x000fc60000000000 */
[----:B------:R-:W-:Y:S01]  /*0840*/  LEA.HI.X R45, R45, UR11, R86, 0x2, P0 ;  /* 0x0000000b2d2d7c11 */ /* 0x000fe200080f1456 */
[----:B------:R-:W-:Y:S01]  /*0850*/  FADD R88, R91, R82 ;  /* 0x000000525b587221 */ /* 0x000fe20000000000 */
[----:B------:R-:W-:Y:S01]  /*0860*/  FMNMX R84, R93, R84, PT ;  /* 0x000000545d547209 */ /* 0x000fe20003800000 */
[----:B------:R-:W-:Y:S02]  /*0870*/  FADD R93, R91, R72 ;  /* 0x000000485b5d7221 */ /* 0x000fe40000000000 */
[----:B------:R0:W2:Y:S01]  /*0880*/  LDG.E R91, desc[UR6][R44.64] ;  /* 0x000000062c5b7981 */ /* 0x0000a2000c1e1900 */
[C---:B------:R-:W-:Y:S01]  /*0890*/  FADD R86, R85.reuse, R46 ;  /* 0x0000002e55567221 */ /* 0x040fe20000000000 */
[C---:B0-----:R-:W-:Y:S01]  /*08a0*/  FADD R44, R85.reuse, R74 ;  /* 0x0000004a552c7221 */ /* 0x041fe20000000000 */
[----:B------:R-:W-:-:S03]  /*08b0*/  FADD R45, R85, R73 ;  /* 0x00000049552d7221 */ /* 0x000fc60000000000 */
[----:B------:R-:W-:Y:S02]  /*08c0*/  FMNMX R71, R86, R71, PT ;  /* 0x0000004756477209 */ /* 0x000fe40003800000 */
[----:B------:R-:W-:Y:S01]  /*08d0*/  FMNMX R3, R44, R3, PT ;  /* 0x000000032c037209 */ /* 0x000fe20003800000 */
[----:B------:R-:W-:Y:S02]  /*08e0*/  VIADD R44, R49, 0x10 ;  /* 0x00000010312c7836 */ /* 0x000fe40000000000 */
[----:B------:R-:W-:Y:S01]  /*08f0*/  FADD R86, R85, R82 ;  /* 0x0000005255567221 */ /* 0x000fe20000000000 */
[----:B------:R-:W-:Y:S02]  /*0900*/  FMNMX R4, R45, R4, PT ;  /* 0x000000042d047209 */ /* 0x000fe40003800000 */
[----:B------:R-:W-:Y:S02]  /*0910*/  IADD3 R45, P0, PT, R44, UR4, RZ ;  /* 0x000000042c2d7c10 */ /* 0x000fe4000ff1e0ff */
[----:B------:R-:W-:Y:S01]  /*0920*/  FMNMX R50, R93, R50, PT ;  /* 0x000000325d327209 */ /* 0x000fe20003800000 */
[----:B------:R-:W-:Y:S01]  /*0930*/  FADD R93, R85, R80 ;  /* 0x00000050555d7221 */ /* 0x000fe20000000000 */
[----:B------:R-:W-:-:S02]  /*0940*/  FMNMX R69, R86, R69, PT ;  /* 0x0000004556457209 */ /* 0x000fc40003800000 */
[----:B------:R-:W-:Y:S02]  /*0950*/  LEA.HI.X.SX32 R86, R44, RZ, 0x1, P0 ;  /* 0x000000ff2c567211 */ /* 0x000fe400000f0eff */
[----:B------:R-:W-:Y:S02]  /*0960*/  LEA R44, P0, R45, UR10, 0x2 ;  /* 0x0000000a2d2c7c11 */ /* 0x000fe4000f8010ff */
[----:B------:R-:W-:Y:S01]  /*0970*/  FMNMX R70, R93, R70, PT ;  /* 0x000000465d467209 */ /* 0x000fe20003800000 */
[----:B------:R-:W-:Y:S01]  /*0980*/  FADD R93, R85, R78 ;  /* 0x0000004e555d7221 */ /* 0x000fe20000000000 */
[----:B------:R-:W-:Y:S01]  /*0990*/  LEA.HI.X R45, R45, UR11, R86, 0x2, P0 ;  /* 0x0000000b2d2d7c11 */ /* 0x000fe200080f1456 */
[----:B------:R-:W-:-:S03]  /*09a0*/  FADD R86, R85, R72 ;  /* 0x0000004855567221 */ /* 0x000fc60000000000 */
[----:B------:R-:W-:Y:S01]  /*09b0*/  FMNMX R0, R93, R0, PT ;  /* 0x000000005d007209 */ /* 0x000fe20003800000 */
[----:B------:R-:W-:Y:S01]  /*09c0*/  FADD R93, R85, R76 ;  /* 0x0000004c555d7221 */ /* 0x000fe20000000000 */
[----:B------:R-:W-:Y:S01]  /*09d0*/  FMNMX R5, R86, R5, PT ;  /* 0x0000000556057209 */ /* 0x000fe20003800000 */
[----:B------:R0:W3:Y:S01]  /*09e0*/  LDG.E R85, desc[UR6][R44.64] ;  /* 0x000000062c557981 */ /* 0x0000e2000c1e1900 */
[----:B------:R-:W-:Y:S02]  /*09f0*/  FADD R86, R87, R82 ;  /* 0x0000005257567221 */ /* 0x000fe40000000000 */
[----:B------:R-:W-:-:S03]  /*0a00*/  FMNMX R2, R93, R2, PT ;  /* 0x000000025d027209 */ /* 0x000fc60003800000 */
[----:B------:R-:W-:Y:S01]  /*0a10*/  FMNMX R7, R86, R7, PT ;  /* 0x0000000756077209 */ /* 0x000fe20003800000 */
[C---:B0-----:R-:W-:Y:S01]  /*0a20*/  FADD R45, R87.reuse, R73 ;  /* 0x00000049572d7221 */ /* 0x041fe20000000000 */
[C---:B------:R-:W-:Y:S01]  /*0a30*/  FADD R86, R87.reuse, R78 ;  /* 0x0000004e57567221 */ /* 0x040fe20000000000 */
[C---:B------:R-:W-:Y:S01]  /*0a40*/  FADD R44, R87.reuse, R74 ;  /* 0x0000004a572c7221 */ /* 0x040fe20000000000 */
[----:B------:R-:W-:Y:S02]  /*0a50*/  FADD R93, R87, R46 ;  /* 0x0000002e575d7221 */ /* 0x000fe40000000000 */
[----:B------:R-:W-:Y:S02]  /*0a60*/  FMNMX R12, R45, R12, PT ;  /* 0x0000000c2d0c7209 */ /* 0x000fe40003800000 */
[----:B------:R-:W-:Y:S02]  /*0a70*/  IADD3 R45, P0, PT, R49, UR4, RZ ;  /* 0x00000004312d7c10 */ /* 0x000fe4000ff1e0ff */
[----:B------:R-:W-:-:S02]  /*0a80*/  FMNMX R9, R86, R9, PT ;  /* 0x0000000956097209 */ /* 0x000fc40003800000 */
[----:B------:R-:W-:Y:S02]  /*0a90*/  FMNMX R11, R44, R11, PT ;  /* 0x0000000b2c0b7209 */ /* 0x000fe40003800000 */
[----:B------:R-:W-:Y:S02]  /*0aa0*/  LEA.HI.X.SX32 R86, R49, RZ, 0x1, P0 ;  /* 0x000000ff31567211 */ /* 0x000fe400000f0eff */
[----:B------:R-:W-:Y:S02]  /*0ab0*/  LEA R44, P0, R45, UR10, 0x2 ;  /* 0x0000000a2d2c7c11 */ /* 0x000fe4000f8010ff */
[----:B------:R-:W-:Y:S01]  /*0ac0*/  FMNMX R6, R93, R6, PT ;  /* 0x000000065d067209 */ /* 0x000fe20003800000 */
[----:B------:R-:W-:Y:S01]  /*0ad0*/  FADD R93, R87, R80 ;  /* 0x00000050575d7221 */ /* 0x000fe20000000000 */
[----:B------:R-:W-:Y:S01]  /*0ae0*/  LEA.HI.X R45, R45, UR11, R86, 0x2, P0 ;  /* 0x0000000b2d2d7c11 */ /* 0x000fe200080f1456 */
[----:B------:R-:W-:-:S03]  /*0af0*/  FADD R86, R87, R72 ;  /* 0x0000004857567221 */ /* 0x000fc60000000000 */
[----:B------:R-:W-:Y:S01]  /*0b00*/  FMNMX R8, R93, R8, PT ;  /* 0x000000085d087209 */ /* 0x000fe20003800000 */
[----:B------:R-:W-:Y:S02]  /*0b10*/  FADD R93, R87, R76 ;  /* 0x0000004c575d7221 */ /* 0x000fe40000000000 */
[----:B------:R0:W4:Y:S01]  /*0b20*/  LDG.E R87, desc[UR6][R44.64] ;  /* 0x000000062c577981 */ /* 0x000122000c1e1900 */
[----:B------:R-:W-:Y:S01]  /*0b30*/  FMNMX R13, R86, R13, PT ;  /* 0x0000000d560d7209 */ /* 0x000fe20003800000 */
        /* <DEDUP_REMOVED lines=9> */
[----:B------:R-:W-:-:S02]  /*0bd0*/  FMNMX R17, R86, R17, PT ;  /* 0x0000001156117209 */ /* 0x000fc40003800000 */
[----:B------:R-:W-:Y:S02]  /*0be0*/  LEA.HI.X.SX32 R86, R44, RZ, 0x1, P0 ;  /* 0x000000ff2c567211 */ /* 0x000fe400000f0eff */
[----:B------:R-:W-:-:S04]  /*0bf0*/  LEA R44, P0, R45, UR10, 0x2 ;  /* 0x0000000a2d2c7c11 */ /* 0x000fc8000f8010ff */
[----:B------:R-:W-:-:S06]  /*0c00*/  LEA.HI.X R45, R45, UR11, R86, 0x2, P0 ;  /* 0x0000000b2d2d7c11 */ /* 0x000fcc00080f1456 */
[----:B------:R0:W5:Y:S01]  /*0c10*/  LDG.E R45, desc[UR6][R44.64] ;  /* 0x000000062c2d7981 */ /* 0x000162000c1e1900 */
[----:B------:R-:W-:Y:S01]  /*0c20*/  FMNMX R10, R93, R10, PT ;  /* 0x0000000a5d0a7209 */ /* 0x000fe20003800000 */
[----:B------:R-:W-:-:S05]  /*0c30*/  FADD R93, R89, R46 ;  /* 0x0000002e595d7221 */ /* 0x000fca0000000000 */
[----:B------:R-:W-:Y:S01]  /*0c40*/  FMNMX R14, R93, R14, PT ;  /* 0x0000000e5d0e7209 */ /* 0x000fe20003800000 */
[C---:B------:R-:W-:Y:S01]  /*0c50*/  FADD R93, R89.reuse, R80 ;  /* 0x00000050595d7221 */ /* 0x040fe20000000000 */
[----:B------:R-:W-:-:S04]  /*0c60*/  FADD R86, R89, R72 ;  /* 0x0000004859567221 */ /* 0x000fc80000000000 */
[----:B------:R-:W-:Y:S01]  /*0c70*/  FMNMX R16, R93, R16, PT ;  /* 0x000000105d107209 */ /* 0x000fe20003800000 */
[----:B------:R-:W-:Y:S01]  /*0c80*/  FADD R93, R89, R76 ;  /* 0x0000004c595d7221 */ /* 0x000fe20000000000 */
[----:B------:R-:W-:Y:S01]  /*0c90*/  FMNMX R21, R86, R21, PT ;  /* 0x0000001556157209 */ /* 0x000fe20003800000 */
[----:B------:R-:W-:-:S05]  /*0ca0*/  VIADD R47, R47, 0x1 ;  /* 0x000000012f2f7836 */ /* 0x000fca0000000000 */
[----:B------:R-:W-:Y:S01]  /*0cb0*/  ISETP.NE.AND P0, PT, R47, RZ, PT ;  /* 0x000000ff2f00720c */ /* 0x000fe20003f05270 */
[----:B------:R-:W-:Y:S01]  /*0cc0*/  VIADD R48, R48, UR8 ;  /* 0x0000000830307c36 */ /* 0x000fe20008000000 */
[----:B------:R-:W-:Y:S01]  /*0cd0*/  FMNMX R83, R88, R83, PT ;  /* 0x0000005358537209 */ /* 0x000fe20003800000 */
[----:B------:R-:W-:Y:S01]  /*0ce0*/  VIADD R49, R49, UR8 ;  /* 0x0000000831317c36 */ /* 0x000fe20008000000 */
[----:B------:R-:W-:Y:S01]  /*0cf0*/  FMNMX R18, R93, R18, PT ;  /* 0x000000125d127209 */ /* 0x000fe20003800000 */
[C---:B--2---:R-:W-:Y:S01]  /*0d00*/  FADD R89, R91.reuse, R46 ;  /* 0x0000002e5b597221 */ /* 0x044fe20000000000 */
[----:B0-----:R-:W-:-:S04]  /*0d10*/  FADD R44, R91, R74 ;  /* 0x0000004a5b2c7221 */ /* 0x001fc80000000000 */
[----:B------:R-:W-:Y:S01]  /*0d20*/  FMNMX R30, R89, R30, PT ;  /* 0x0000001e591e7209 */ /* 0x000fe20003800000 */
[C---:B------:R-:W-:Y:S01]  /*0d30*/  FADD R89, R91.reuse, R80 ;  /* 0x000000505b597221 */ /* 0x040fe20000000000 */
[----:B------:R-:W-:Y:S01]  /*0d40*/  FMNMX R35, R44, R35, PT ;  /* 0x000000232c237209 */ /* 0x000fe20003800000 */
[----:B------:R-:W-:-:S03]  /*0d50*/  FADD R44, R91, R72 ;  /* 0x000000485b2c7221 */ /* 0x000fc60000000000 */
[----:B------:R-:W-:Y:S01]  /*0d60*/  FMNMX R32, R89, R32, PT ;  /* 0x0000002059207209 */ /* 0x000fe20003800000 */
[----:B------:R-:W-:Y:S01]  /*0d70*/  FADD R89, R91, R76 ;  /* 0x0000004c5b597221 */ /* 0x000fe20000000000 */
[----:B------:R-:W-:-:S04]  /*0d80*/  FMNMX R37, R44, R37, PT ;  /* 0x000000252c257209 */ /* 0x000fc80003800000 */
[----:B------:R-:W-:Y:S01]  /*0d90*/  FMNMX R34, R89, R34, PT ;  /* 0x0000002259227209 */ /* 0x000fe20003800000 */
[----:B------:R-:W-:-:S05]  /*0da0*/  FADD R89, R91, R73 ;  /* 0x000000495b597221 */ /* 0x000fca0000000000 */
[----:B------:R-:W-:Y:S01]  /*0db0*/  FMNMX R36, R89, R36, PT ;  /* 0x0000002459247209 */ /* 0x000fe20003800000 */
[C---:B---3--:R-:W-:Y:S01]  /*0dc0*/  FADD R44, R85.reuse, R46 ;  /* 0x0000002e552c7221 */ /* 0x048fe20000000000 */
[----:B------:R-:W-:-:S04]  /*0dd0*/  FADD R89, R85, R82 ;  /* 0x0000005255597221 */ /* 0x000fc80000000000 */
[----:B------:R-:W-:Y:S01]  /*0de0*/  FMNMX R53, R44, R53, PT ;  /* 0x000000352c357209 */ /* 0x000fe20003800000 */
[----:B------:R-:W-:Y:S01]  /*0df0*/  FADD R44, R85, R80 ;  /* 0x00000050552c7221 */ /* 0x000fe20000000000 */
[----:B------:R-:W-:Y:S01]  /*0e00*/  FMNMX R54, R89, R54, PT ;  /* 0x0000003659367209 */ /* 0x000fe20003800000 */
[----:B------:R-:W-:-:S03]  /*0e10*/  FADD R89, R85, R78 ;  /* 0x0000004e55597221 */ /* 0x000fc60000000000 */
[----:B------:R-:W-:Y:S01]  /*0e20*/  FMNMX R55, R44, R55, PT ;  /* 0x000000372c377209 */ /* 0x000fe20003800000 */
[----:B------:R-:W-:Y:S01]  /*0e30*/  FADD R44, R85, R76 ;  /* 0x0000004c552c7221 */ /* 0x000fe20000000000 */
[----:B------:R-:W-:Y:S01]  /*0e40*/  FMNMX R56, R89, R56, PT ;  /* 0x0000003859387209 */ /* 0x000fe20003800000 */
[----:B------:R-:W-:-:S03]  /*0e50*/  FADD R89, R85, R74 ;  /* 0x0000004a55597221 */ /* 0x000fc60000000000 */
[----:B------:R-:W-:Y:S01]  /*0e60*/  FMNMX R57, R44, R57, PT ;  /* 0x000000392c397209 */ /* 0x000fe20003800000 */
[C---:B------:R-:W-:Y:S01]  /*0e70*/  FADD R44, R85.reuse, R73 ;  /* 0x00000049552c7221 */ /* 0x040fe20000000000 */
[----:B------:R-:W-:-:S05]  /*0e80*/  FADD R85, R85, R72 ;  /* 0x0000004855557221 */ /* 0x000fca0000000000 */
[----:B------:R-:W-:Y:S02]  /*0e90*/  FMNMX R60, R85, R60, PT ;  /* 0x0000003c553c7209 */ /* 0x000fe40003800000 */
[----:B------:R-:W-:Y:S01]  /*0ea0*/  FMNMX R59, R44, R59, PT ;  /* 0x0000003b2c3b7209 */ /* 0x000fe20003800000 */
[C---:B----4-:R-:W-:Y:S01]  /*0eb0*/  FADD R85, R87.reuse, R46 ;  /* 0x0000002e57557221 */ /* 0x050fe20000000000 */
[----:B------:R-:W-:-:S04]  /*0ec0*/  FADD R44, R87, R82 ;  /* 0x00000052572c7221 */ /* 0x000fc80000000000 */
[----:B------:R-:W-:Y:S01]  /*0ed0*/  FMNMX R22, R85, R22, PT ;  /* 0x0000001655167209 */ /* 0x000fe20003800000 */
[----:B------:R-:W-:Y:S01]  /*0ee0*/  FADD R85, R87, R80 ;  /* 0x0000005057557221 */ /* 0x000fe20000000000 */
[----:B------:R-:W-:Y:S01]  /*0ef0*/  FADD R86, R91, R82 ;  /* 0x000000525b567221 */ /* 0x000fe20000000000 */
[----:B------:R-:W-:Y:S01]  /*0f00*/  FMNMX R23, R44, R23, PT ;  /* 0x000000172c177209 */ /* 0x000fe20003800000 */
[----:B------:R-:W-:Y:S02]  /*0f10*/  FADD R44, R87, R78 ;  /* 0x0000004e572c7221 */ /* 0x000fe40000000000 */
[----:B------:R-:W-:Y:S01]  /*0f20*/  FMNMX R24, R85, R24, PT ;  /* 0x0000001855187209 */ /* 0x000fe20003800000 */
[----:B------:R-:W-:Y:S01]  /*0f30*/  FADD R85, R87, R76 ;  /* 0x0000004c57557221 */ /* 0x000fe20000000000 */
[----:B------:R-:W-:Y:S01]  /*0f40*/  FMNMX R31, R86, R31, PT ;  /* 0x0000001f561f7209 */ /* 0x000fe20003800000 */
[----:B------:R-:W-:Y:S01]  /*0f50*/  FADD R86, R91, R78 ;  /* 0x0000004e5b567221 */ /* 0x000fe20000000000 */
[----:B------:R-:W-:Y:S01]  /*0f60*/  FMNMX R25, R44, R25, PT ;  /* 0x000000192c197209 */ /* 0x000fe20003800000 */
[----:B------:R-:W-:Y:S01]  /*0f70*/  FADD R44, R87, R74 ;  /* 0x0000004a572c7221 */ /* 0x000fe20000000000 */
[----:B------:R-:W-:Y:S01]  /*0f80*/  FMNMX R26, R85, R26, PT ;  /* 0x0000001a551a7209 */ /* 0x000fe20003800000 */
[C---:B------:R-:W-:Y:S01]  /*0f90*/  FADD R85, R87.reuse, R73 ;  /* 0x0000004957557221 */ /* 0x040fe20000000000 */
[----:B------:R-:W-:Y:S01]  /*0fa0*/  FMNMX R33, R86, R33, PT ;  /* 0x0000002156217209 */ /* 0x000fe20003800000 */
[----:B------:R-:W-:Y:S01]  /*0fb0*/  FADD R86, R87, R72 ;  /* 0x0000004857567221 */ /* 0x000fe20000000000 */
[----:B------:R-:W-:-:S02]  /*0fc0*/  FMNMX R58, R89, R58, PT ;  /* 0x0000003a593a7209 */ /* 0x000fc40003800000 */
[----:B------:R-:W-:Y:S02]  /*0fd0*/  FMNMX R27, R44, R27, PT ;  /* 0x0000001b2c1b7209 */ /* 0x000fe40003800000 */
[----:B------:R-:W-:Y:S02]  /*0fe0*/  FMNMX R28, R85, R28, PT ;  /* 0x0000001c551c7209 */ /* 0x000fe40003800000 */
[----:B------:R-:W-:Y:S01]  /*0ff0*/  FMNMX R29, R86, R29, PT ;  /* 0x0000001d561d7209 */ /* 0x000fe20003800000 */
[C---:B-----5:R-:W-:Y:S01]  /*1000*/  FADD R46, R45.reuse, R46 ;  /* 0x0000002e2d2e7221 */ /* 0x060fe20000000000 */
[C---:B------:R-:W-:Y:S01]  /*1010*/  FADD R85, R45.reuse, R82 ;  /* 0x000000522d557221 */ /* 0x040fe20000000000 */
[C---:B------:R-:W-:Y:S01]  /*1020*/  FADD R80, R45.reuse, R80 ;  /* 0x000000502d507221 */ /* 0x040fe20000000000 */
[C---:B------:R-:W-:Y:S01]  /*1030*/  FADD R87, R45.reuse, R78 ;  /* 0x0000004e2d577221 */ /* 0x040fe20000000000 */
[C---:B------:R-:W-:Y:S01]  /*1040*/  FADD R76, R45.reuse, R76 ;  /* 0x0000004c2d4c7221 */ /* 0x040fe20000000000 */
[C---:B------:R-:W-:Y:S01]  /*1050*/  FADD R89, R45.reuse, R74 ;  /* 0x0000004a2d597221 */ /* 0x040fe20000000000 */
[C---:B------:R-:W-:Y:S01]  /*1060*/  FADD R44, R45.reuse, R73 ;  /* 0x000000492d2c7221 */ /* 0x040fe20000000000 */
[----:B------:R-:W-:Y:S01]  /*1070*/  FADD R45, R45, R72 ;  /* 0x000000482d2d7221 */ /* 0x000fe20000000000 */
[----:B------:R-:W-:-:S02]  /*1080*/  FMNMX R61, R46, R61, PT ;  /* 0x0000003d2e3d7209 */ /* 0x000fc40003800000 */
[----:B------:R-:W-:Y:S02]  /*1090*/  FMNMX R62, R85, R62, PT ;  /* 0x0000003e553e7209 */ /* 0x000fe40003800000 */
[----:B------:R-:W-:Y:S02]  /*10a0*/  FMNMX R63, R80, R63, PT ;  /* 0x0000003f503f7209 */ /* 0x000fe40003800000 */
[----:B------:R-:W-:Y:S02]  /*10b0*/  FMNMX R64, R87, R64, PT ;  /* 0x0000004057407209 */ /* 0x000fe40003800000 */
[----:B------:R-:W-:Y:S02]  /*10c0*/  FMNMX R65, R76, R65, PT ;  /* 0x000000414c417209 */ /* 0x000fe40003800000 */
[----:B------:R-:W-:Y:S02]  /*10d0*/  FMNMX R66, R89, R66, PT ;  /* 0x0000004259427209 */ /* 0x000fe40003800000 */
[----:B------:R-:W-:-:S02]  /*10e0*/  FMNMX R67, R44, R67, PT ;  /* 0x000000432c437209 */ /* 0x000fc40003800000 */
[----:B------:R-:W-:Y:S01]  /*10f0*/  FMNMX R68, R45, R68, PT ;  /* 0x000000442d447209 */ /* 0x000fe20003800000 */
[----:B------:R-:W-:Y:S06]  /*1100*/  @P0 BRA `(.L_x_9) ;  /* 0xfffffff400040947 */ /* 0x000fec000383ffff */
.L_x_8:
[----:B------:R-:W-:Y:S01]  /*1110*/  IMAD R73, R39, 0x40, R40 ;  /* 0x0000004027497824 */ /* 0x000fe200078e0228 */
[----:B------:R-:W0:Y:S01]  /*1120*/  LDCU.64 UR4, c[0x0][0x380] ;  /* 0x00007000ff0477ac */ /* 0x000e220008000a00 */
[----:B------:R-:W-:-:S04]  /*1130*/  IMAD R72, R38, 0x40, R41 ;  /* 0x0000004026487824 */ /* 0x000fc800078e0229 */
[C---:B------:R-:W-:Y:S01]  /*1140*/  VIADD R76, R72.reuse, 0x10 ;  /* 0x00000010484c7836 */ /* 0x040fe20000000000 */
[C---:B------:R-:W-:Y:S01]  /*1150*/  VIMNMX R45, PT, PT, R72.reuse, R73, !PT ;  /* 0x00000049482d7248 */ /* 0x040fe20007fe0100 */
[C---:B------:R-:W-:Y:S02]  /*1160*/  VIADD R74, R72.reuse, 0x8 ;  /* 0x00000008484a7836 */ /* 0x040fe40000000000 */
[C---:B------:R-:W-:Y:S01]  /*1170*/  VIADD R78, R72.reuse, 0x18 ;  /* 0x00000018484e7836 */ /* 0x040fe20000000000 */
[----:B------:R-:W-:Y:S01]  /*1180*/  ISETP.GE.AND P1, PT, R45, R52, PT ;  /* 0x000000342d00720c */ /* 0x000fe20003f26270 */
[----:B------:R-:W-:Y:S01]  /*1190*/  VIADD R80, R72, 0x20 ;  /* 0x0000002048507836 */ /* 0x000fe20000000000 */
[C---:B------:R-:W-:Y:S02]  /*11a0*/  VIMNMX R47, PT, PT, R73.reuse, R76, !PT ;  /* 0x0000004c492f7248 */ /* 0x040fe40007fe0100 */
[----:B------:R-:W-:Y:S02]  /*11b0*/  VIMNMX R45, PT, PT, R73, R74, !PT ;  /* 0x0000004a492d7248 */ /* 0x000fe40007fe0100 */
[----:B------:R-:W-:-:S02]  /*11c0*/  ISETP.GE.AND P0, PT, R47, R52, PT ;  /* 0x000000342f00720c */ /* 0x000fc40003f06270 */
[----:B------:R-:W-:Y:S02]  /*11d0*/  ISETP.GE.AND P4, PT, R45, R52, PT ;  /* 0x000000342d00720c */ /* 0x000fe40003f86270 */
[C---:B------:R-:W-:Y:S02]  /*11e0*/  VIMNMX R45, PT, PT, R73.reuse, R78, !PT ;  /* 0x0000004e492d7248 */ /* 0x040fe40007fe0100 */
[----:B------:R-:W-:Y:S01]  /*11f0*/  VIMNMX R85, PT, PT, R73, R80, !PT ;  /* 0x0000005049557248 */ /* 0x000fe20007fe0100 */
[----:B------:R-:W1:Y:S01]  /*1200*/  @!P1 LDC.64 R46, c[0x0][0x380] ;  /* 0x0000e000ff2e9b82 */ /* 0x000e620000000a00 */
[-C--:B------:R-:W-:Y:S01]  /*1210*/  ISETP.GE.AND P2, PT, R45, R52.reuse, PT ;  /* 0x000000342d00720c */ /* 0x080fe20003f46270 */
[-C--:B------:R-:W-:Y:S01]  /*1220*/  @!P1 IMAD R89, R73, R52.reuse, R72 ;  /* 0x0000003449599224 */ /* 0x080fe200078e0248 */
[----:B------:R-:W-:-:S03]  /*1230*/  ISETP.GE.AND P3, PT, R85, R52, PT ;  /* 0x000000345500720c */ /* 0x000fc60003f66270 */
[CC--:B------:R-:W-:Y:S02]  /*1240*/  @!P0 IMAD R85, R73.reuse, R52.reuse, RZ ;  /* 0x0000003449558224 */ /* 0x0c0fe400078e02ff */
[----:B------:R-:W2:Y:S01]  /*1250*/  @!P0 LDC.64 R44, c[0x0][0x380] ;  /* 0x0000e000ff2c8b82 */ /* 0x000ea20000000a00 */
[----:B------:R-:W-:-:S05]  /*1260*/  @!P4 IMAD R49, R73, R52, RZ ;  /* 0x000000344931c224 */ /* 0x000fca00078e02ff */
[----:B------:R-:W-:Y:S01]  /*1270*/  @!P4 IADD3 R48, P5, PT, R72, R49, RZ ;  /* 0x000000314830c210 */ /* 0x000fe20007fbe0ff */
[----:B------:R-:W-:-:S03]  /*1280*/  @!P2 IMAD R91, R73, R52, RZ ;  /* 0x00000034495ba224 */ /* 0x000fc600078e02ff */
[----:B------:R-:W-:Y:S02]  /*1290*/  @!P4 LEA.HI.X.SX32 R49, R49, RZ, 0x1, P5 ;  /* 0x000000ff3131c211 */ /* 0x000fe400028f0eff */
[----:B0-----:R-:W-:Y:S01]  /*12a0*/  @!P4 LEA R86, P5, R48, UR4, 0x2 ;  /* 0x000000043056cc11 */ /* 0x001fe2000f8a10ff */
[----:B-1----:R-:W-:-:S03]  /*12b0*/  @!P1 IMAD.WIDE R88, R89, 0x4, R46 ;  /* 0x0000000459589825 */ /* 0x002fc600078e022e */
[----:B------:R-:W-:Y:S01]  /*12c0*/  @!P4 LEA.HI.X R87, R48, UR5, R49, 0x2, P5 ;  /* 0x000000053057cc11 */ /* 0x000fe2000a8f1431 */
[----:B------:R-:W0:Y:S01]  /*12d0*/  @!P2 LDC.64 R46, c[0x0][0x380] ;  /* 0x0000e000ff2eab82 */ /* 0x000e220000000a00 */
[----:B------:R-:W-:Y:S01]  /*12e0*/  @!P1 STG.E desc[UR6][R88.64], R84 ;  /* 0x0000005458009986 */ /* 0x000fe2000c101906 */
[----:B------:R-:W-:-:S03]  /*12f0*/  @!P0 IADD3 R82, P1, PT, R72, R85, RZ ;  /* 0x0000005548528210 */ /* 0x000fc60007f3e0ff */
[----:B------:R1:W-:Y:S01]  /*1300*/  @!P4 STG.E desc[UR6][R86.64+0x20], R83 ;  /* 0x000020535600c986 */ /* 0x0003e2000c101906 */
[----:B------:R-:W-:Y:S02]  /*1310*/  @!P0 LEA.HI.X.SX32 R85, R85, RZ, 0x1, P1 ;  /* 0x000000ff55558211 */ /* 0x000fe400008f0eff */
[----:B------:R-:W3:Y:S01]  /*1320*/  @!P3 LDC.64 R48, c[0x0][0x380] ;  /* 0x0000e000ff30bb82 */ /* 0x000ee20000000a00 */
[----:B--2---:R-:W-:-:S04]  /*1330*/  @!P0 LEA R44, P1, R82, R44, 0x2 ;  /* 0x0000002c522c8211 */ /* 0x004fc800078210ff */
[----:B------:R-:W-:Y:S01]  /*1340*/  @!P0 LEA.HI.X R45, R82, R45, R85, 0x2, P1 ;  /* 0x0000002d522d8211 */ /* 0x000fe200008f1455 */
[----:B------:R-:W-:-:S04]  /*1350*/  VIADD R82, R72, 0x28 ;  /* 0x0000002848527836 */ /* 0x000fc80000000000 */
[----:B------:R2:W-:Y:S01]  /*1360*/  @!P0 STG.E desc[UR6][R44.64+0x40], R81 ;  /* 0x000040512c008986 */ /* 0x0005e2000c101906 */
[C---:B------:R-:W-:Y:S01]  /*1370*/  VIMNMX R85, PT, PT, R73.reuse, R82, !PT ;  /* 0x0000005249557248 */ /* 0x040fe20007fe0100 */
[-C--:B-1----:R-:W-:Y:S01]  /*1380*/  @!P3 IMAD R87, R73, R52.reuse, RZ ;  /* 0x000000344957b224 */ /* 0x082fe200078e02ff */
[C---:B------:R-:W-:Y:S01]  /*1390*/  @!P2 IADD3 R83, P0, PT, R72.reuse, R91, RZ ;  /* 0x0000005b4853a210 */ /* 0x040fe20007f1e0ff */
[C---:B------:R-:W-:Y:S01]  /*13a0*/  VIADD R86, R72.reuse, 0x38 ;  /* 0x0000003848567836 */ /* 0x040fe20000000000 */
[----:B------:R-:W-:Y:S02]  /*13b0*/  ISETP.GE.AND P4, PT, R85, R52, PT ;  /* 0x000000345500720c */ /* 0x000fe40003f86270 */
[----:B------:R-:W-:Y:S02]  /*13c0*/  @!P2 LEA.HI.X.SX32 R84, R91, RZ, 0x1, P0 ;  /* 0x000000ff5b54a211 */ /* 0x000fe400000f0eff */
[----:B0-----:R-:W-:Y:S02]  /*13d0*/  @!P2 LEA R90, P0, R83, R46, 0x2 ;  /* 0x0000002e535aa211 */ /* 0x001fe400078010ff */
[C---:B------:R-:W-:Y:S01]  /*13e0*/  @!P3 IADD3 R85, P1, PT, R72.reuse, R87, RZ ;  /* 0x000000574855b210 */ /* 0x040fe20007f3e0ff */
[----:B--2---:R-:W-:Y:S01]  /*13f0*/  VIADD R81, R73, 0x8 ;  /* 0x0000000849517836 */ /* 0x004fe20000000000 */
[----:B------:R-:W-:Y:S01]  /*1400*/  @!P2 LEA.HI.X R91, R83, R47, R84, 0x2, P0 ;  /* 0x0000002f535ba211 */ /* 0x000fe200000f1454 */
[----:B------:R-:W-:Y:S01]  /*1410*/  VIADD R84, R72, 0x30 ;  /* 0x0000003048547836 */ /* 0x000fe20000000000 */
[----:B------:R-:W-:-:S02]  /*1420*/  @!P3 LEA.HI.X.SX32 R46, R87, RZ, 0x1, P1 ;  /* 0x000000ff572eb211 */ /* 0x000fc400008f0eff */
[----:B---3--:R-:W-:Y:S01]  /*1430*/  @!P3 LEA R88, P1, R85, R48, 0x2 ;  /* 0x000000305558b211 */ /* 0x008fe200078210ff */
[----:B------:R-:W0:Y:S01]  /*1440*/  @!P4 LDC.64 R44, c[0x0][0x380] ;  /* 0x0000e000ff2ccb82 */ /* 0x000e220000000a00 */
[----:B------:R-:W-:Y:S01]  /*1450*/  VIMNMX R47, PT, PT, R73, R84, !PT ;  /* 0x00000054492f7248 */ /* 0x000fe20007fe0100 */
[----:B------:R1:W-:Y:S01]  /*1460*/  @!P2 STG.E desc[UR6][R90.64+0x60], R79 ;  /* 0x0000604f5a00a986 */ /* 0x0003e2000c101906 */
[----:B------:R-:W-:Y:S01]  /*1470*/  @!P3 LEA.HI.X R89, R85, R49, R46, 0x2, P1 ;  /* 0x000000315559b211 */ /* 0x000fe200008f142e */
[-C--:B------:R-:W-:Y:S01]  /*1480*/  @!P4 IMAD R49, R73, R52.reuse, RZ ;  /* 0x000000344931c224 */ /* 0x080fe200078e02ff */
[----:B------:R-:W-:Y:S02]  /*1490*/  ISETP.GE.AND P0, PT, R47, R52, PT ;  /* 0x000000342f00720c */ /* 0x000fe40003f06270 */
[----:B------:R-:W-:Y:S01]  /*14a0*/  VIMNMX R47, PT, PT, R73, R86, !PT ;  /* 0x00000056492f7248 */ /* 0x000fe20007fe0100 */
[----:B------:R2:W-:Y:S01]  /*14b0*/  @!P3 STG.E desc[UR6][R88.64+0x80], R77 ;  /* 0x0000804d5800b986 */ /* 0x0005e2000c101906 */
[----:B------:R-:W-:-:S02]  /*14c0*/  @!P4 IADD3 R83, P2, PT, R72, R49, RZ ;  /* 0x000000314853c210 */ /* 0x000fc40007f5e0ff */
[----:B------:R-:W-:Y:S02]  /*14d0*/  ISETP.GE.AND P1, PT, R47, R52, PT ;  /* 0x000000342f00720c */ /* 0x000fe40003f26270 */
[----:B------:R-:W-:Y:S02]  /*14e0*/  @!P4 LEA.HI.X.SX32 R92, R49, RZ, 0x1, P2 ;  /* 0x000000ff315cc211 */ /* 0x000fe400010f0eff */
[----:B-1----:R-:W-:-:S03]  /*14f0*/  VIMNMX R79, PT, PT, R76, R81, !PT ;  /* 0x000000514c4f7248 */ /* 0x002fc60007fe0100 */
[----:B------:R-:W1:Y:S01]  /*1500*/  @!P0 LDC.64 R46, c[0x0][0x380] ;  /* 0x0000e000ff2e8b82 */ /* 0x000e620000000a00 */
[-C--:B------:R-:W-:Y:S01]  /*1510*/  @!P0 IMAD R85, R73, R52.reuse, RZ ;  /* 0x0000003449558224 */ /* 0x080fe200078e02ff */
[----:B--2---:R-:W-:Y:S02]  /*1520*/  VIMNMX R77, PT, PT, R74, R81, !PT ;  /* 0x000000514a4d7248 */ /* 0x004fe40007fe0100 */
[----:B------:R-:W-:Y:S02]  /*1530*/  ISETP.GE.AND P5, PT, R79, R52, PT ;  /* 0x000000344f00720c */ /* 0x000fe40003fa6270 */
[----:B0-----:R-:W-:Y:S01]  /*1540*/  @!P4 LEA R44, P2, R83, R44, 0x2 ;  /* 0x0000002c532cc211 */ /* 0x001fe200078410ff */
[----:B------:R-:W-:Y:S01]  /*1550*/  @!P1 IMAD R87, R73, R52, RZ ;  /* 0x0000003449579224 */ /* 0x000fe200078e02ff */
[----:B------:R-:W0:Y:S02]  /*1560*/  @!P1 LDC.64 R48, c[0x0][0x380] ;  /* 0x0000e000ff309b82 */ /* 0x000e240000000a00 */
[----:B------:R-:W-:-:S02]  /*1570*/  @!P4 LEA.HI.X R45, R83, R45, R92, 0x2, P2 ;  /* 0x0000002d532dc211 */ /* 0x000fc400010f145c */
[----:B------:R-:W-:-:S03]  /*1580*/  VIMNMX R83, PT, PT, R72, R81, !PT ;  /* 0x0000005148537248 */ /* 0x000fc60007fe0100 */
[----:B------:R2:W-:Y:S01]  /*1590*/  @!P4 STG.E desc[UR6][R44.64+0xa0], R51 ;  /* 0x0000a0332c00c986 */ /* 0x0005e2000c101906 */
[-C--:B------:R-:W-:Y:S02]  /*15a0*/  ISETP.GE.AND P2, PT, R83, R52.reuse, PT ;  /* 0x000000345300720c */ /* 0x080fe40003f46270 */
[----:B------:R-:W-:Y:S02]  /*15b0*/  @!P0 IADD3 R83, P3, PT, R72, R85, RZ ;  /* 0x0000005548538210 */ /* 0x000fe40007f7e0ff */
[----:B------:R-:W-:Y:S01]  /*15c0*/  ISETP.GE.AND P4, PT, R77, R52, PT ;  /* 0x000000344d00720c */ /* 0x000fe20003f86270 */
[----:B------:R-:W-:Y:S01]  /*15d0*/  IMAD.SHL.U32 R77, R52, 0x8, RZ ;  /* 0x00000008344d7824 */ /* 0x000fe200078e00ff */
[----:B------:R-:W-:Y:S02]  /*15e0*/  @!P0 LEA.HI.X.SX32 R88, R85, RZ, 0x1, P3 ;  /* 0x000000ff55588211 */ /* 0x000fe400018f0eff */
[----:B-1----:R-:W-:Y:S01]  /*15f0*/  @!P0 LEA R90, P3, R83, R46, 0x2 ;  /* 0x0000002e535a8211 */ /* 0x002fe200078610ff */
[----:B------:R-:W-:Y:S01]  /*1600*/  IMAD R79, R73, R52, R77 ;  /* 0x00000034494f7224 */ /* 0x000fe200078e024d */
[----:B------:R-:W-:-:S02]  /*1610*/  @!P1 IADD3 R46, P6, PT, R72, R87, RZ ;  /* 0x00000057482e9210 */ /* 0x000fc40007fde0ff */
[----:B------:R-:W-:Y:S01]  /*1620*/  @!P0 LEA.HI.X R91, R83, R47, R88, 0x2, P3 ;  /* 0x0000002f535b8211 */ /* 0x000fe200018f1458 */
[----:B------:R-:W-:Y:S01]  /*1630*/  @!P2 IMAD.IADD R93, R72, 0x1, R79 ;  /* 0x00000001485da824 */ /* 0x000fe200078e024f */
[----:B------:R-:W1:Y:S01]  /*1640*/  @!P2 LDC.64 R88, c[0x0][0x380] ;  /* 0x0000e000ff58ab82 */ /* 0x000e620000000a00 */
[----:B------:R-:W-:Y:S02]  /*1650*/  @!P1 LEA.HI.X.SX32 R87, R87, RZ, 0x1, P6 ;  /* 0x000000ff57579211 */ /* 0x000fe400030f0eff */
[----:B0-----:R-:W-:Y:S01]  /*1660*/  @!P1 LEA R48, P3, R46, R48, 0x2 ;  /* 0x000000302e309211 */ /* 0x001fe200078610ff */
[----:B------:R0:W-:Y:S01]  /*1670*/  @!P0 STG.E desc[UR6][R90.64+0xc0], R75 ;  /* 0x0000c04b5a008986 */ /* 0x0001e2000c101906 */
[----:B--2---:R-:W-:Y:S02]  /*1680*/  VIMNMX R51, PT, PT, R78, R81, !PT ;  /* 0x000000514e337248 */ /* 0x004fe40007fe0100 */
[----:B------:R-:W-:Y:S01]  /*1690*/  @!P1 LEA.HI.X R49, R46, R49, R87, 0x2, P3 ;  /* 0x000000312e319211 */ /* 0x000fe200018f1457 */
[----:B------:R-:W2:Y:S01]  /*16a0*/  @!P4 LDC.64 R44, c[0x0][0x380] ;  /* 0x0000e000ff2ccb82 */ /* 0x000ea20000000a00 */
[----:B------:R-:W-:-:S02]  /*16b0*/  ISETP.GE.AND P3, PT, R51, R52, PT ;  /* 0x000000343300720c */ /* 0x000fc40003f66270 */
[-C--:B------:R-:W-:Y:S01]  /*16c0*/  VIMNMX R83, PT, PT, R80, R81.reuse, !PT ;  /* 0x0000005150537248 */ /* 0x080fe20007fe0100 */
[----:B------:R3:W-:Y:S01]  /*16d0*/  @!P1 STG.E desc[UR6][R48.64+0xe0], R50 ;  /* 0x0000e03230009986 */ /* 0x0007e2000c101906 */
[----:B------:R-:W-:Y:S02]  /*16e0*/  VIMNMX R51, PT, PT, R82, R81, !PT ;  /* 0x0000005152337248 */ /* 0x000fe40007fe0100 */
[-C--:B------:R-:W-:Y:S01]  /*16f0*/  ISETP.GE.AND P1, PT, R83, R52.reuse, PT ;  /* 0x000000345300720c */ /* 0x080fe20003f26270 */
[----:B------:R-:W4:Y:S01]  /*1700*/  @!P5 LDC.64 R46, c[0x0][0x380] ;  /* 0x0000e000ff2edb82 */ /* 0x000f220000000a00 */
[----:B0-----:R-:W-:Y:S01]  /*1710*/  IADD3 R75, P6, PT, R72, R79, RZ ;  /* 0x0000004f484b7210 */ /* 0x001fe20007fde0ff */
[----:B------:R-:W-:Y:S01]  /*1720*/  VIADD R83, R73, 0x10 ;  /* 0x0000001049537836 */ /* 0x000fe20000000000 */
[----:B------:R-:W-:Y:S02]  /*1730*/  ISETP.GE.AND P0, PT, R51, R52, PT ;  /* 0x000000343300720c */ /* 0x000fe40003f06270 */
[----:B------:R-:W-:-:S03]  /*1740*/  LEA.HI.X.SX32 R90, R79, RZ, 0x1, P6 ;  /* 0x000000ff4f5a7211 */ /* 0x000fc600030f0eff */
[----:B---3--:R-:W0:Y:S01]  /*1750*/  @!P3 LDC.64 R48, c[0x0][0x380] ;  /* 0x0000e000ff30bb82 */ /* 0x008e220000000a00 */
[----:B-1----:R-:W-:-:S03]  /*1760*/  @!P2 IMAD.WIDE R92, R93, 0x4, R88 ;  /* 0x000000045d5ca825 */ /* 0x002fc600078e0258 */
[----:B------:R-:W-:Y:S02]  /*1770*/  @!P1 LEA.HI.X.SX32 R85, R79, RZ, 0x1, P6 ;  /* 0x000000ff4f559211 */ /* 0x000fe400030f0eff */
[----:B------:R1:W-:Y:S01]  /*1780*/  @!P2 STG.E desc[UR6][R92.64], R71 ;  /* 0x000000475c00a986 */ /* 0x0003e2000c101906 */
[----:B--2---:R-:W-:Y:S01]  /*1790*/  @!P4 LEA R88, P2, R75, R44, 0x2 ;  /* 0x0000002c4b58c211 */ /* 0x004fe200078410ff */
[----:B------:R-:W2:Y:S01]  /*17a0*/  @!P1 LDC.64 R50, c[0x0][0x380] ;  /* 0x0000e000ff329b82 */ /* 0x000ea20000000a00 */
[----:B------:R-:W-:Y:S02]  /*17b0*/  @!P5 LEA.HI.X.SX32 R44, R79, RZ, 0x1, P6 ;  /* 0x000000ff4f2cd211 */ /* 0x000fe400030f0eff */
[C---:B------:R-:W-:Y:S02]  /*17c0*/  @!P4 LEA.HI.X R89, R75.reuse, R45, R90, 0x2, P2 ;  /* 0x0000002d4b59c211 */ /* 0x040fe400010f145a */
[----:B----4-:R-:W-:-:S03]  /*17d0*/  @!P5 LEA R46, P2, R75, R46, 0x2 ;  /* 0x0000002e4b2ed211 */ /* 0x010fc600078410ff */
[----:B------:R3:W-:Y:S01]  /*17e0*/  @!P4 STG.E desc[UR6][R88.64+0x20], R69 ;  /* 0x000020455800c986 */ /* 0x0007e2000c101906 */
[----:B-1----:R-:W-:Y:S02]  /*17f0*/  VIMNMX R71, PT, PT, R72, R83, !PT ;  /* 0x0000005348477248 */ /* 0x002fe40007fe0100 */
[----:B------:R-:W-:Y:S02]  /*1800*/  @!P5 LEA.HI.X R47, R75, R47, R44, 0x2, P2 ;  /* 0x0000002f4b2fd211 */ /* 0x000fe400010f142c */
[----:B------:R-:W1:Y:S01]  /*1810*/  @!P0 LDC.64 R44, c[0x0][0x380] ;  /* 0x0000e000ff2c8b82 */ /* 0x000e620000000a00 */
[----:B------:R-:W-:Y:S02]  /*1820*/  ISETP.GE.AND P2, PT, R71, R52, PT ;  /* 0x000000344700720c */ /* 0x000fe40003f46270 */
[----:B------:R4:W-:Y:S01]  /*1830*/  @!P5 STG.E desc[UR6][R46.64+0x40], R70 ;  /* 0x000040462e00d986 */ /* 0x0009e2000c101906 */
[----:B------:R-:W-:Y:S02]  /*1840*/  @!P3 LEA.HI.X.SX32 R92, R79, RZ, 0x1, P6 ;  /* 0x000000ff4f5cb211 */ /* 0x000fe400030f0eff */
[----:B0-----:R-:W-:Y:S01]  /*1850*/  @!P3 LEA R48, P5, R75, R48, 0x2 ;  /* 0x000000304b30b211 */ /* 0x001fe200078a10ff */
[----:B---3--:R-:W-:Y:S01]  /*1860*/  IMAD.SHL.U32 R69, R52, 0x10, RZ ;  /* 0x0000001034457824 */ /* 0x008fe200078e00ff */
[----:B------:R-:W-:-:S02]  /*1870*/  VIMNMX R71, PT, PT, R84, R81, !PT ;  /* 0x0000005154477248 */ /* 0x000fc40007fe0100 */
[C---:B------:R-:W-:Y:S02]  /*1880*/  @!P3 LEA.HI.X R49, R75.reuse, R49, R92, 0x2, P5 ;  /* 0x000000314b31b211 */ /* 0x040fe400028f145c */
[----:B--2---:R-:W-:Y:S02]  /*1890*/  @!P1 LEA R50, P4, R75, R50, 0x2 ;  /* 0x000000324b329211 */ /* 0x004fe400078810ff */
[----:B------:R-:W-:Y:S01]  /*18a0*/  @!P0 LEA.HI.X.SX32 R88, R79, RZ, 0x1, P6 ;  /* 0x000000ff4f588211 */ /* 0x000fe200030f0eff */
[----:B------:R-:W-:Y:S01]  /*18b0*/  @!P3 STG.E desc[UR6][R48.64+0x60], R0 ;  /* 0x000060003000b986 */ /* 0x000fe2000c101906 */
[----:B----4-:R-:W-:Y:S01]  /*18c0*/  VIMNMX R47, PT, PT, R74, R83, !PT ;  /* 0x000000534a2f7248 */ /* 0x010fe20007fe0100 */
[----:B------:R-:W-:Y:S01]  /*18d0*/  VIADD R79, R73, 0x18 ;  /* 0x00000018494f7836 */ /* 0x000fe20000000000 */
[----:B------:R-:W-:Y:S02]  /*18e0*/  @!P1 LEA.HI.X R51, R75, R51, R85, 0x2, P4 ;  /* 0x000000334b339211 */ /* 0x000fe400020f1455 */
[----:B------:R-:W-:-:S02]  /*18f0*/  ISETP.GE.AND P3, PT, R47, R52, PT ;  /* 0x000000342f00720c */ /* 0x000fc40003f66270 */
[----:B------:R-:W0:Y:S01]  /*1900*/  @!P2 LDC.64 R46, c[0x0][0x380] ;  /* 0x0000e000ff2eab82 */ /* 0x000e220000000a00 */
[----:B------:R2:W-:Y:S01]  /*1910*/  @!P1 STG.E desc[UR6][R50.64+0x80], R2 ;  /* 0x0000800232009986 */ /* 0x0005e2000c101906 */
[----:B-1----:R-:W-:Y:S02]  /*1920*/  @!P0 LEA R70, P6, R75, R44, 0x2 ;  /* 0x0000002c4b468211 */ /* 0x002fe400078c10ff */
[----:B------:R-:W-:Y:S02]  /*1930*/  ISETP.GE.AND P5, PT, R71, R52, PT ;  /* 0x000000344700720c */ /* 0x000fe40003fa6270 */
[C---:B------:R-:W-:Y:S02]  /*1940*/  LEA R44, P1, R75.reuse, UR4, 0x2 ;  /* 0x000000044b2c7c11 */ /* 0x040fe4000f8210ff */
[C---:B------:R-:W-:Y:S02]  /*1950*/  @!P0 LEA.HI.X R71, R75.reuse, R45, R88, 0x2, P6 ;  /* 0x0000002d4b478211 */ /* 0x040fe400030f1458 */
[----:B------:R-:W-:-:S02]  /*1960*/  LEA.HI.X R45, R75, UR5, R90, 0x2, P1 ;  /* 0x000000054b2d7c11 */ /* 0x000fc400088f145a */
[----:B------:R-:W-:Y:S01]  /*1970*/  VIMNMX R75, PT, PT, R72, R79, !PT ;  /* 0x0000004f484b7248 */ /* 0x000fe20007fe0100 */
[-C--:B--2---:R-:W-:Y:S01]  /*1980*/  IMAD R51, R73, R52.reuse, R69 ;  /* 0x0000003449337224 */ /* 0x084fe200078e0245 */
[----:B------:R-:W-:Y:S01]  /*1990*/  VIMNMX R81, PT, PT, R86, R81, !PT ;  /* 0x0000005156517248 */ /* 0x000fe20007fe0100 */
[----:B------:R1:W-:Y:S01]  /*19a0*/  @!P0 STG.E desc[UR6][R70.64+0xa0], R3 ;  /* 0x0000a00346008986 */ /* 0x0003e2000c101906 */
[----:B------:R-:W-:Y:S02]  /*19b0*/  VIMNMX R49, PT, PT, R78, R83, !PT ;  /* 0x000000534e317248 */ /* 0x000fe40007fe0100 */
[-C--:B------:R-:W-:Y:S01]  /*19c0*/  ISETP.GE.AND P1, PT, R75, R52.reuse, PT ;  /* 0x000000344b00720c */ /* 0x080fe20003f26270 */
[----:B------:R-:W-:Y:S01]  /*19d0*/  @!P5 STG.E desc[UR6][R44.64+0xc0], R4 ;  /* 0x0000c0042c00d986 */ /* 0x000fe2000c101906 */
[-C--:B------:R-:W-:Y:S02]  /*19e0*/  ISETP.GE.AND P4, PT, R81, R52.reuse, PT ;  /* 0x000000345100720c */ /* 0x080fe40003f86270 */
[----:B------:R-:W-:Y:S01]  /*19f0*/  ISETP.GE.AND P0, PT, R49, R52, PT ;  /* 0x000000343100720c */ /* 0x000fe20003f06270 */
[C---:B------:R-:W-:Y:S01]  /*1a00*/  @!P2 IMAD.IADD R49, R72.reuse, 0x1, R51 ;  /* 0x000000014831a824 */ /* 0x040fe200078e0233 */
[----:B------:R-:W-:-:S02]  /*1a10*/  IADD3 R0, P5, PT, R72, R51, RZ ;  /* 0x0000003348007210 */ /* 0x000fc40007fbe0ff */
[-C--:B------:R-:W-:Y:S01]  /*1a20*/  VIMNMX R81, PT, PT, R76, R83.reuse, !PT ;  /* 0x000000534c517248 */ /* 0x080fe20007fe0100 */
[----:B0-----:R-:W-:Y:S01]  /*1a30*/  @!P2 IMAD.WIDE R48, R49, 0x4, R46 ;  /* 0x000000043130a825 */ /* 0x001fe200078e022e */
[----:B------:R-:W-:Y:S02]  /*1a40*/  LEA.HI.X.SX32 R47, R51, RZ, 0x1, P5 ;  /* 0x000000ff332f7211 */ /* 0x000fe400028f0eff */
[----:B------:R-:W-:Y:S01]  /*1a50*/  LEA R46, P5, R0, UR4, 0x2 ;  /* 0x00000004002e7c11 */ /* 0x000fe2000f8a10ff */
[----:B-1----:R-:W0:Y:S01]  /*1a60*/  @!P1 LDC.64 R2, c[0x0][0x380] ;  /* 0x0000e000ff029b82 */ /* 0x002e220000000a00 */
[-C--:B------:R-:W-:Y:S01]  /*1a70*/  VIMNMX R71, PT, PT, R82, R83.reuse, !PT ;  /* 0x0000005352477248 */ /* 0x080fe20007fe0100 */
[----:B------:R1:W-:Y:S01]  /*1a80*/  @!P4 STG.E desc[UR6][R44.64+0xe0], R5 ;  /* 0x0000e0052c00c986 */ /* 0x0003e2000c101906 */
[----:B------:R-:W-:Y:S01]  /*1a90*/  VIMNMX R75, PT, PT, R80, R83, !PT ;  /* 0x00000053504b7248 */ /* 0x000fe20007fe0100 */
[----:B------:R-:W-:Y:S01]  /*1aa0*/  IMAD.IADD R51, R77, 0x1, R51 ;  /* 0x000000014d337824 */ /* 0x000fe200078e0233 */
[----:B------:R-:W-:Y:S01]  /*1ab0*/  LEA.HI.X R47, R0, UR5, R47, 0x2, P5 ;  /* 0x00000005002f7c11 */ /* 0x000fe2000a8f142f */
[----:B------:R-:W-:Y:S01]  /*1ac0*/  @!P2 STG.E desc[UR6][R48.64], R6 ;  /* 0x000000063000a986 */ /* 0x000fe2000c101906 */
[----:B------:R-:W-:-:S02]  /*1ad0*/  ISETP.GE.AND P5, PT, R71, R52, PT ;  /* 0x000000344700720c */ /* 0x000fc40003fa6270 */
[-C--:B------:R-:W-:Y:S01]  /*1ae0*/  ISETP.GE.AND P6, PT, R81, R52.reuse, PT ;  /* 0x000000345100720c */ /* 0x080fe20003fc6270 */
[----:B------:R-:W-:Y:S01]  /*1af0*/  @!P0 STG.E desc[UR6][R46.64+0x60], R9 ;  /* 0x000060092e008986 */ /* 0x000fe2000c101906 */
[-C--:B------:R-:W-:Y:S02]  /*1b00*/  ISETP.GE.AND P4, PT, R75, R52.reuse, PT ;  /* 0x000000344b00720c */ /* 0x080fe40003f86270 */
[----:B------:R-:W-:Y:S01]  /*1b10*/  VIMNMX R75, PT, PT, R84, R83, !PT ;  /* 0x00000053544b7248 */ /* 0x000fe20007fe0100 */
[----:B------:R2:W-:Y:S01]  /*1b20*/  @!P3 STG.E desc[UR6][R46.64+0x20], R7 ;  /* 0x000020072e00b986 */ /* 0x0005e2000c101906 */
[----:B-1----:R-:W-:Y:S02]  /*1b30*/  VIMNMX R45, PT, PT, R76, R79, !PT ;  /* 0x0000004f4c2d7248 */ /* 0x002fe40007fe0100 */
[-C--:B------:R-:W-:Y:S02]  /*1b40*/  ISETP.GE.AND P2, PT, R75, R52.reuse, PT ;  /* 0x000000344b00720c */ /* 0x080fe40003f46270 */
[----:B------:R-:W-:Y:S01]  /*1b50*/  ISETP.GE.AND P0, PT, R45, R52, PT ;  /* 0x000000342d00720c */ /* 0x000fe20003f06270 */
[----:B------:R-:W-:Y:S01]  /*1b60*/  VIADD R45, R73, 0x20 ;  /* 0x00000020492d7836 */ /* 0x000fe20000000000 */
[----:B------:R-:W-:Y:S01]  /*1b70*/  VIMNMX R83, PT, PT, R86, R83, !PT ;  /* 0x0000005356537248 */ /* 0x000fe20007fe0100 */
[----:B------:R-:W-:Y:S01]  /*1b80*/  @!P5 STG.E desc[UR6][R46.64+0xa0], R11 ;  /* 0x0000a00b2e00d986 */ /* 0x000fe2000c101906 */
[----:B------:R-:W-:-:S02]  /*1b90*/  VIMNMX R5, PT, PT, R74, R79, !PT ;  /* 0x0000004f4a057248 */ /* 0x000fc40007fe0100 */
[-C--:B------:R-:W-:Y:S01]  /*1ba0*/  ISETP.GE.AND P3, PT, R83, R52.reuse, PT ;  /* 0x000000345300720c */ /* 0x080fe20003f66270 */
[----:B------:R-:W-:Y:S01]  /*1bb0*/  @!P6 STG.E desc[UR6][R46.64+0x40], R8 ;  /* 0x000040082e00e986 */ /* 0x000fe2000c101906 */
[C---:B--2---:R-:W-:Y:S02]  /*1bc0*/  VIMNMX R7, PT, PT, R72.reuse, R45, !PT ;  /* 0x0000002d48077248 */ /* 0x044fe40007fe0100 */
[-C--:B------:R-:W-:Y:S01]  /*1bd0*/  ISETP.GE.AND P6, PT, R5, R52.reuse, PT ;  /* 0x000000340500720c */ /* 0x080fe20003fc6270 */
[C---:B------:R-:W-:Y:S01]  /*1be0*/  @!P1 IMAD.IADD R5, R72.reuse, 0x1, R51 ;  /* 0x0000000148059824 */ /* 0x040fe200078e0233 */
[----:B------:R-:W-:Y:S01]  /*1bf0*/  ISETP.GE.AND P5, PT, R7, R52, PT ;  /* 0x000000340700720c */ /* 0x000fe20003fa6270 */
[----:B------:R-:W-:Y:S01]  /*1c00*/  @!P2 STG.E desc[UR6][R46.64+0xc0], R12 ;  /* 0x0000c00c2e00a986 */ /* 0x000fe2000c101906 */
[----:B------:R-:W-:Y:S01]  /*1c10*/  IADD3 R0, P2, PT, R72, R51, RZ ;  /* 0x0000003348007210 */ /* 0x000fe20007f5e0ff */
[----:B0-----:R-:W-:Y:S01]  /*1c20*/  @!P1 IMAD.WIDE R2, R5, 0x4, R2 ;  /* 0x0000000405029825 */ /* 0x001fe200078e0202 */
[-C--:B------:R-:W-:Y:S01]  /*1c30*/  VIMNMX R49, PT, PT, R78, R79.reuse, !PT ;  /* 0x0000004f4e317248 */ /* 0x080fe20007fe0100 */
[----:B------:R-:W-:Y:S01]  /*1c40*/  @!P4 STG.E desc[UR6][R46.64+0x80], R10 ;  /* 0x0000800a2e00c986 */ /* 0x000fe2000c101906 */
[----:B------:R-:W-:-:S02]  /*1c50*/  VIMNMX R5, PT, PT, R80, R79, !PT ;  /* 0x0000004f50057248 */ /* 0x000fc40007fe0100 */
[----:B------:R-:W-:Y:S01]  /*1c60*/  LEA.HI.X.SX32 R51, R51, RZ, 0x1, P2 ;  /* 0x000000ff33337211 */ /* 0x000fe200010f0eff */
[----:B------:R-:W-:Y:S01]  /*1c70*/  @!P3 STG.E desc[UR6][R46.64+0xe0], R13 ;  /* 0x0000e00d2e00b986 */ /* 0x000fe2000c101906 */
[----:B------:R-:W-:Y:S02]  /*1c80*/  LEA R4, P2, R0, UR4, 0x2 ;  /* 0x0000000400047c11 */ /* 0x000fe4000f8410ff */
[-C--:B------:R-:W-:Y:S01]  /*1c90*/  ISETP.GE.AND P4, PT, R49, R52.reuse, PT ;  /* 0x000000343100720c */ /* 0x080fe20003f86270 */
[----:B------:R0:W-:Y:S01]  /*1ca0*/  @!P1 STG.E desc[UR6][R2.64], R14 ;  /* 0x0000000e02009986 */ /* 0x0001e2000c101906 */
[-C--:B------:R-:W-:Y:S02]  /*1cb0*/  VIMNMX R7, PT, PT, R82, R79.reuse, !PT ;  /* 0x0000004f52077248 */ /* 0x080fe40007fe0100 */
[----:B------:R-:W-:Y:S02]  /*1cc0*/  ISETP.GE.AND P1, PT, R5, R52, PT ;  /* 0x000000340500720c */ /* 0x000fe40003f26270 */
[----:B------:R-:W-:-:S02]  /*1cd0*/  VIMNMX R9, PT, PT, R84, R79, !PT ;  /* 0x0000004f54097248 */ /* 0x000fc40007fe0100 */
[----:B------:R-:W-:Y:S01]  /*1ce0*/  LEA.HI.X R5, R0, UR5, R51, 0x2, P2 ;  /* 0x0000000500057c11 */ /* 0x000fe200090f1433 */
[----:B------:R-:W-:Y:S01]  /*1cf0*/  IMAD.SHL.U32 R0, R52, 0x20, RZ ;  /* 0x0000002034007824 */ /* 0x000fe200078e00ff */
[----:B------:R-:W-:Y:S02]  /*1d00*/  ISETP.GE.AND P3, PT, R7, R52, PT ;  /* 0x000000340700720c */ /* 0x000fe40003f66270 */
[----:B------:R-:W-:Y:S01]  /*1d10*/  VIMNMX R7, PT, PT, R45, R74, !PT ;  /* 0x0000004a2d077248 */ /* 0x000fe20007fe0100 */
[----:B0-----:R-:W0:Y:S01]  /*1d20*/  @!P5 LDC.64 R2, c[0x0][0x380] ;  /* 0x0000e000ff02db82 */ /* 0x001e220000000a00 */
[-C--:B------:R-:W-:Y:S01]  /*1d30*/  ISETP.GE.AND P2, PT, R9, R52.reuse, PT ;  /* 0x000000340900720c */ /* 0x080fe20003f46270 */
[----:B------:R-:W-:Y:S01]  /*1d40*/  @!P0 STG.E desc[UR6][R4.64+0x40], R16 ;  /* 0x0000401004008986 */ /* 0x000fe2000c101906 */
[----:B------:R-:W-:Y:S01]  /*1d50*/  VIMNMX R79, PT, PT, R86, R79, !PT ;  /* 0x0000004f564f7248 */ /* 0x000fe20007fe0100 */
[----:B------:R-:W-:Y:S01]  /*1d60*/  VIADD R9, R73, 0x28 ;  /* 0x0000002849097836 */ /* 0x000fe20000000000 */
[----:B------:R-:W-:Y:S01]  /*1d70*/  ISETP.GE.AND P0, PT, R7, R52, PT ;  /* 0x000000340700720c */ /* 0x000fe20003f06270 */
[----:B------:R1:W-:Y:S01]  /*1d80*/  @!P6 STG.E desc[UR6][R4.64+0x20], R15 ;  /* 0x0000200f0400e986 */ /* 0x0003e2000c101906 */
[----:B------:R-:W-:Y:S01]  /*1d90*/  VIMNMX R7, PT, PT, R45, R76, !PT ;  /* 0x0000004c2d077248 */ /* 0x000fe20007fe0100 */
[-C--:B------:R-:W-:Y:S01]  /*1da0*/  IMAD R0, R73, R52.reuse, R0 ;  /* 0x0000003449007224 */ /* 0x080fe200078e0200 */
[-C--:B------:R-:W-:Y:S01]  /*1db0*/  ISETP.GE.AND P6, PT, R79, R52.reuse, PT ;  /* 0x000000344f00720c */ /* 0x080fe20003fc6270 */
[----:B------:R-:W-:Y:S01]  /*1dc0*/  @!P4 STG.E desc[UR6][R4.64+0x60], R17 ;  /* 0x000060110400c986 */ /* 0x000fe2000c101906 */
[----:B------:R-:W-:Y:S01]  /*1dd0*/  ISETP.GE.AND P4, PT, R7, R52, PT ;  /* 0x000000340700720c */ /* 0x000fe20003f86270 */
[----:B------:R-:W-:Y:S01]  /*1de0*/  IMAD.IADD R69, R69, 0x1, R0 ;  /* 0x0000000145457824 */ /* 0x000fe200078e0200 */
[----:B------:R-:W-:Y:S01]  /*1df0*/  VIMNMX R7, PT, PT, R45, R78, !PT ;  /* 0x0000004e2d077248 */ /* 0x000fe20007fe0100 */
[----:B------:R-:W-:Y:S01]  /*1e00*/  @!P1 STG.E desc[UR6][R4.64+0x80], R18 ;  /* 0x0000801204009986 */ /* 0x000fe2000c101906 */
[----:B------:R-:W-:-:S02]  /*1e10*/  VIMNMX R11, PT, PT, R72, R9, !PT ;  /* 0x00000009480b7248 */ /* 0x000fc40007fe0100 */
[-C--:B------:R-:W-:Y:S01]  /*1e20*/  ISETP.GE.AND P1, PT, R7, R52.reuse, PT ;  /* 0x000000340700720c */ /* 0x080fe20003f26270 */
[----:B------:R-:W-:Y:S01]  /*1e30*/  @!P3 STG.E desc[UR6][R4.64+0xa0], R19 ;  /* 0x0000a0130400b986 */ /* 0x000fe2000c101906 */
[----:B------:R-:W-:Y:S01]  /*1e40*/  ISETP.GE.AND P3, PT, R11, R52, PT ;  /* 0x000000340b00720c */ /* 0x000fe20003f66270 */
[C---:B------:R-:W-:Y:S01]  /*1e50*/  @!P5 IMAD.IADD R7, R72.reuse, 0x1, R0 ;  /* 0x000000014807d824 */ /* 0x040fe200078e0200 */
[----:B------:R-:W-:Y:S01]  /*1e60*/  VIMNMX R11, PT, PT, R45, R80, !PT ;  /* 0x000000502d0b7248 */ /* 0x000fe20007fe0100 */
[----:B------:R-:W-:Y:S01]  /*1e70*/  @!P2 STG.E desc[UR6][R4.64+0xc0], R20 ;  /* 0x0000c0140400a986 */ /* 0x000fe2000c101906 */
[----:B------:R-:W-:Y:S01]  /*1e80*/  IADD3 R8, P2, PT, R72, R0, RZ ;  /* 0x0000000048087210 */ /* 0x000fe20007f5e0ff */
[----:B0-----:R-:W-:Y:S01]  /*1e90*/  @!P5 IMAD.WIDE R6, R7, 0x4, R2 ;  /* 0x000000040706d825 */ /* 0x001fe200078e0202 */
[----:B------:R-:W-:Y:S01]  /*1ea0*/  VIMNMX R13, PT, PT, R45, R84, !PT ;  /* 0x000000542d0d7248 */ /* 0x000fe20007fe0100 */
[----:B------:R0:W-:Y:S01]  /*1eb0*/  @!P6 STG.E desc[UR6][R4.64+0xe0], R21 ;  /* 0x0000e0150400e986 */ /* 0x0001e2000c101906 */
[----:B------:R-:W-:Y:S01]  /*1ec0*/  LEA.HI.X.SX32 R3, R0, RZ, 0x1, P2 ;  /* 0x000000ff00037211 */ /* 0x000fe200010f0eff */
[----:B-1----:R-:W-:Y:S01]  /*1ed0*/  VIADD R15, R73, 0x30 ;  /* 0x00000030490f7836 */ /* 0x002fe20000000000 */
[----:B------:R-:W-:Y:S01]  /*1ee0*/  LEA R2, P6, R8, UR4, 0x2 ;  /* 0x0000000408027c11 */ /* 0x000fe2000f8c10ff */
[----:B------:R1:W-:Y:S01]  /*1ef0*/  @!P5 STG.E desc[UR6][R6.64], R22 ;  /* 0x000000160600d986 */ /* 0x0003e2000c101906 */
[----:B------:R-:W-:Y:S01]  /*1f00*/  ISETP.GE.AND P2, PT, R11, R52, PT ;  /* 0x000000340b00720c */ /* 0x000fe20003f46270 */
[----:B------:R-:W-:Y:S01]  /*1f10*/  VIADD R73, R73, 0x38 ;  /* 0x0000003849497836 */ /* 0x000fe20000000000 */
[----:B------:R-:W-:-:S02]  /*1f20*/  VIMNMX R11, PT, PT, R45, R82, !PT ;  /* 0x000000522d0b7248 */ /* 0x000fc40007fe0100 */
[----:B------:R-:W-:Y:S02]  /*1f30*/  LEA.HI.X R3, R8, UR5, R3, 0x2, P6 ;  /* 0x0000000508037c11 */ /* 0x000fe4000b0f1403 */
[-C--:B------:R-:W-:Y:S01]  /*1f40*/  ISETP.GE.AND P6, PT, R11, R52.reuse, PT ;  /* 0x000000340b00720c */ /* 0x080fe20003fc6270 */
[----:B0-----:R-:W0:Y:S01]  /*1f50*/  @!P3 LDC.64 R4, c[0x0][0x380] ;  /* 0x0000e000ff04bb82 */ /* 0x001e220000000a00 */
[----:B------:R-:W-:Y:S01]  /*1f60*/  ISETP.GE.AND P5, PT, R13, R52, PT ;  /* 0x000000340d00720c */ /* 0x000fe20003fa6270 */
[----:B------:R-:W-:Y:S01]  /*1f70*/  @!P1 STG.E desc[UR6][R2.64+0x60], R25 ;  /* 0x0000601902009986 */ /* 0x000fe2000c101906 */
[----:B------:R-:W-:Y:S02]  /*1f80*/  VIMNMX R13, PT, PT, R76, R9, !PT ;  /* 0x000000094c0d7248 */ /* 0x000fe40007fe0100 */
[----:B------:R-:W-:Y:S01]  /*1f90*/  VIMNMX R45, PT, PT, R45, R86, !PT ;  /* 0x000000562d2d7248 */ /* 0x000fe20007fe0100 */
[----:B------:R-:W-:Y:S01]  /*1fa0*/  @!P0 STG.E desc[UR6][R2.64+0x20], R23 ;  /* 0x0000201702008986 */ /* 0x000fe2000c101906 */
[----:B------:R-:W-:-:S02]  /*1fb0*/  ISETP.GE.AND P1, PT, R13, R52, PT ;  /* 0x000000340d00720c */ /* 0x000fc40003f26270 */
[----:B------:R-:W-:Y:S01]  /*1fc0*/  VIMNMX R13, PT, PT, R72, R15, !PT ;  /* 0x0000000f480d7248 */ /* 0x000fe20007fe0100 */
[----:B------:R-:W-:Y:S01]  /*1fd0*/  @!P4 STG.E desc[UR6][R2.64+0x40], R24 ;  /* 0x000040180200c986 */ /* 0x000fe2000c101906 */
[-C--:B------:R-:W-:Y:S02]  /*1fe0*/  ISETP.GE.AND P0, PT, R45, R52.reuse, PT ;  /* 0x000000342d00720c */ /* 0x080fe40003f06270 */
[-C--:B------:R-:W-:Y:S01]  /*1ff0*/  VIMNMX R11, PT, PT, R74, R9.reuse, !PT ;  /* 0x000000094a0b7248 */ /* 0x080fe20007fe0100 */
[----:B------:R-:W-:Y:S01]  /*2000*/  @!P6 STG.E desc[UR6][R2.64+0xa0], R27 ;  /* 0x0000a01b0200e986 */ /* 0x000fe2000c101906 */
[-C--:B------:R-:W-:Y:S02]  /*2010*/  ISETP.GE.AND P6, PT, R13, R52.reuse, PT ;  /* 0x000000340d00720c */ /* 0x080fe40003fc6270 */
[----:B------:R-:W-:Y:S01]  /*2020*/  ISETP.GE.AND P4, PT, R11, R52, PT ;  /* 0x000000340b00720c */ /* 0x000fe20003f86270 */
[----:B------:R-:W-:Y:S01]  /*2030*/  IMAD.IADD R11, R77, 0x1, R0 ;  /* 0x000000014d0b7824 */ /* 0x000fe200078e0200 */
[-C--:B-1----:R-:W-:Y:S01]  /*2040*/  VIMNMX R7, PT, PT, R78, R9.reuse, !PT ;  /* 0x000000094e077248 */ /* 0x082fe20007fe0100 */
[----:B------:R-:W-:Y:S01]  /*2050*/  @!P2 STG.E desc[UR6][R2.64+0x80], R26 ;  /* 0x0000801a0200a986 */ /* 0x000fe2000c101906 */
[----:B------:R-:W-:-:S02]  /*2060*/  VIMNMX R13, PT, PT, R80, R9, !PT ;  /* 0x00000009500d7248 */ /* 0x000fc40007fe0100 */
[-C--:B------:R-:W-:Y:S01]  /*2070*/  ISETP.GE.AND P2, PT, R7, R52.reuse, PT ;  /* 0x000000340700720c */ /* 0x080fe20003f46270 */
[C---:B------:R-:W-:Y:S01]  /*2080*/  @!P3 IMAD.IADD R7, R72.reuse, 0x1, R11 ;  /* 0x000000014807b824 */ /* 0x040fe200078e020b */
[----:B------:R-:W-:Y:S01]  /*2090*/  @!P5 STG.E desc[UR6][R2.64+0xc0], R28 ;  /* 0x0000c01c0200d986 */ /* 0x000fe2000c101906 */
[----:B------:R-:W-:Y:S02]  /*20a0*/  IADD3 R0, P5, PT, R72, R11, RZ ;  /* 0x0000000b48007210 */ /* 0x000fe40007fbe0ff */
[----:B0-----:R-:W-:Y:S01]  /*20b0*/  @!P3 IMAD.WIDE R6, R7, 0x4, R4 ;  /* 0x000000040706b825 */ /* 0x001fe200078e0204 */
[----:B------:R0:W-:Y:S01]  /*20c0*/  @!P0 STG.E desc[UR6][R2.64+0xe0], R29 ;  /* 0x0000e01d02008986 */ /* 0x0001e2000c101906 */
[----:B------:R-:W-:Y:S02]  /*20d0*/  ISETP.GE.AND P0, PT, R13, R52, PT ;  /* 0x000000340d00720c */ /* 0x000fe40003f06270 */
[----:B------:R-:W-:Y:S01]  /*20e0*/  LEA.HI.X.SX32 R5, R11, RZ, 0x1, P5 ;  /* 0x000000ff0b057211 */ /* 0x000fe200028f0eff */
[----:B------:R1:W-:Y:S01]  /*20f0*/  @!P3 STG.E desc[UR6][R6.64], R30 ;  /* 0x0000001e0600b986 */ /* 0x0003e2000c101906 */
[----:B------:R-:W-:-:S02]  /*2100*/  VIMNMX R11, PT, PT, R82, R9, !PT ;  /* 0x00000009520b7248 */ /* 0x000fc40007fe0100 */
[C---:B------:R-:W-:Y:S02]  /*2110*/  LEA R4, P5, R0.reuse, UR4, 0x2 ;  /* 0x0000000400047c11 */ /* 0x040fe4000f8a10ff */
[----:B------:R-:W-:Y:S02]  /*2120*/  ISETP.GE.AND P3, PT, R11, R52, PT ;  /* 0x000000340b00720c */ /* 0x000fe40003f66270 */
[----:B------:R-:W-:Y:S01]  /*2130*/  LEA.HI.X R5, R0, UR5, R5, 0x2, P5 ;  /* 0x0000000500057c11 */ /* 0x000fe2000a8f1405 */
[----:B0-----:R-:W0:Y:S01]  /*2140*/  @!P6 LDC.64 R2, c[0x0][0x380] ;  /* 0x0000e000ff02eb82 */ /* 0x001e220000000a00 */
[-C--:B------:R-:W-:Y:S02]  /*2150*/  VIMNMX R13, PT, PT, R84, R9.reuse, !PT ;  /* 0x00000009540d7248 */ /* 0x080fe40007fe0100 */
[----:B------:R-:W-:Y:S01]  /*2160*/  VIMNMX R9, PT, PT, R86, R9, !PT ;  /* 0x0000000956097248 */ /* 0x000fe20007fe0100 */
[----:B------:R-:W-:Y:S01]  /*2170*/  @!P4 STG.E desc[UR6][R4.64+0x20], R31 ;  /* 0x0000201f0400c986 */ /* 0x000fe2000c101906 */
[----:B-1----:R-:W-:-:S02]  /*2180*/  VIMNMX R7, PT, PT, R72, R73, !PT ;  /* 0x0000004948077248 */ /* 0x002fc40007fe0100 */
[-C--:B------:R-:W-:Y:S01]  /*2190*/  ISETP.GE.AND P4, PT, R9, R52.reuse, PT ;  /* 0x000000340900720c */ /* 0x080fe20003f86270 */
[----:B------:R-:W-:Y:S01]  /*21a0*/  @!P0 STG.E desc[UR6][R4.64+0x80], R34 ;  /* 0x0000802204008986 */ /* 0x000fe2000c101906 */
[-C--:B------:R-:W-:Y:S02]  /*21b0*/  ISETP.GE.AND P0, PT, R7, R52.reuse, PT ;  /* 0x000000340700720c */ /* 0x080fe40003f06270 */
[----:B------:R-:W-:Y:S01]  /*21c0*/  VIMNMX R9, PT, PT, R74, R15, !PT ;  /* 0x0000000f4a097248 */ /* 0x000fe20007fe0100 */
[----:B------:R-:W-:Y:S01]  /*21d0*/  @!P3 STG.E desc[UR6][R4.64+0xa0], R35 ;  /* 0x0000a0230400b986 */ /* 0x000fe2000c101906 */
[-C--:B------:R-:W-:Y:S02]  /*21e0*/  ISETP.GE.AND P5, PT, R13, R52.reuse, PT ;  /* 0x000000340d00720c */ /* 0x080fe40003fa6270 */
[C---:B------:R-:W-:Y:S01]  /*21f0*/  IADD3 R0, P3, PT, R72.reuse, R69, RZ ;  /* 0x0000004548007210 */ /* 0x040fe20007f7e0ff */
[----:B------:R-:W-:Y:S01]  /*2200*/  @!P1 STG.E desc[UR6][R4.64+0x40], R32 ;  /* 0x0000402004009986 */ /* 0x000fe2000c101906 */
[----:B------:R-:W-:Y:S01]  /*2210*/  ISETP.GE.AND P1, PT, R9, R52, PT ;  /* 0x000000340900720c */ /* 0x000fe20003f26270 */
[----:B------:R-:W-:Y:S01]  /*2220*/  @!P6 IMAD.IADD R9, R72, 0x1, R69 ;  /* 0x000000014809e824 */ /* 0x000fe200078e0245 */
[-C--:B------:R-:W-:Y:S01]  /*2230*/  VIMNMX R11, PT, PT, R76, R15.reuse, !PT ;  /* 0x0000000f4c0b7248 */ /* 0x080fe20007fe0100 */
[----:B------:R-:W-:Y:S01]  /*2240*/  @!P2 STG.E desc[UR6][R4.64+0x60], R33 ;  /* 0x000060210400a986 */ /* 0x000fe2000c101906 */
[----:B------:R-:W-:-:S02]  /*2250*/  VIMNMX R7, PT, PT, R78, R15, !PT ;  /* 0x0000000f4e077248 */ /* 0x000fc40007fe0100 */
[----:B------:R-:W-:Y:S01]  /*2260*/  LEA.HI.X.SX32 R13, R69, RZ, 0x1, P3 ;  /* 0x000000ff450d7211 */ /* 0x000fe200018f0eff */
[----:B0-----:R-:W-:Y:S01]  /*2270*/  @!P6 IMAD.WIDE R8, R9, 0x4, R2 ;  /* 0x000000040908e825 */ /* 0x001fe200078e0202 */
[----:B------:R-:W-:Y:S01]  /*2280*/  LEA R6, P3, R0, UR4, 0x2 ;  /* 0x0000000400067c11 */ /* 0x000fe2000f8610ff */
[----:B------:R-:W-:Y:S01]  /*2290*/  @!P4 STG.E desc[UR6][R4.64+0xe0], R37 ;  /* 0x0000e0250400c986 */ /* 0x000fe2000c101906 */
[-C--:B------:R-:W-:Y:S01]  /*22a0*/  ISETP.GE.AND P2, PT, R11, R52.reuse, PT ;  /* 0x000000340b00720c */ /* 0x080fe20003f46270 */
[----:B------:R-:W0:Y:S01]  /*22b0*/  @!P0 LDC.64 R2, c[0x0][0x380] ;  /* 0x0000e000ff028b82 */ /* 0x000e220000000a00 */
[-C--:B------:R-:W-:Y:S01]  /*22c0*/  VIMNMX R11, PT, PT, R80, R15.reuse, !PT ;  /* 0x0000000f500b7248 */ /* 0x080fe20007fe0100 */
[----:B------:R1:W-:Y:S01]  /*22d0*/  @!P5 STG.E desc[UR6][R4.64+0xc0], R36 ;  /* 0x0000c0240400d986 */ /* 0x0003e2000c101906 */
[----:B------:R-:W-:Y:S01]  /*22e0*/  ISETP.GE.AND P4, PT, R7, R52, PT ;  /* 0x000000340700720c */ /* 0x000fe20003f86270 */
[----:B------:R-:W-:Y:S01]  /*22f0*/  IMAD.IADD R69, R77, 0x1, R69 ;  /* 0x000000014d457824 */ /* 0x000fe200078e0245 */
[----:B------:R-:W-:Y:S01]  /*2300*/  LEA.HI.X R7, R0, UR5, R13, 0x2, P3 ;  /* 0x0000000500077c11 */ /* 0x000fe200098f140d */
[----:B------:R-:W-:Y:S01]  /*2310*/  @!P6 STG.E desc[UR6][R8.64], R53 ;  /* 0x000000350800e986 */ /* 0x000fe2000c101906 */
[----:B------:R-:W-:-:S02]  /*2320*/  VIMNMX R13, PT, PT, R84, R15, !PT ;  /* 0x0000000f540d7248 */ /* 0x000fc40007fe0100 */
[-C--:B------:R-:W-:Y:S01]  /*2330*/  ISETP.GE.AND P5, PT, R11, R52.reuse, PT ;  /* 0x000000340b00720c */ /* 0x080fe20003fa6270 */
[----:B------:R-:W-:Y:S01]  /*2340*/  @!P1 STG.E desc[UR6][R6.64+0x20], R54 ;  /* 0x0000203606009986 */ /* 0x000fe2000c101906 */
[-C--:B------:R-:W-:Y:S02]  /*2350*/  VIMNMX R11, PT, PT, R82, R15.reuse, !PT ;  /* 0x0000000f520b7248 */ /* 0x080fe40007fe0100 */
[----:B------:R-:W-:Y:S01]  /*2360*/  VIMNMX R15, PT, PT, R86, R15, !PT ;  /* 0x0000000f560f7248 */ /* 0x000fe20007fe0100 */
[----:B-1----:R-:W-:Y:S01]  /*2370*/  @!P0 IMAD.IADD R5, R72, 0x1, R69 ;  /* 0x0000000148058824 */ /* 0x002fe200078e0245 */
[-C--:B------:R-:W-:Y:S01]  /*2380*/  ISETP.GE.AND P6, PT, R13, R52.reuse, PT ;  /* 0x000000340d00720c */ /* 0x080fe20003fc6270 */
[----:B------:R-:W-:Y:S01]  /*2390*/  @!P2 STG.E desc[UR6][R6.64+0x40], R55 ;  /* 0x000040370600a986 */ /* 0x000fe2000c101906 */
[-C--:B------:R-:W-:Y:S02]  /*23a0*/  ISETP.GE.AND P1, PT, R15, R52.reuse, PT ;  /* 0x000000340f00720c */ /* 0x080fe40003f26270 */
[----:B------:R-:W-:Y:S01]  /*23b0*/  ISETP.GE.AND P3, PT, R11, R52, PT ;  /* 0x000000340b00720c */ /* 0x000fe20003f66270 */
[----:B------:R-:W-:Y:S01]  /*23c0*/  @!P4 STG.E desc[UR6][R6.64+0x60], R56 ;  /* 0x000060380600c986 */ /* 0x000fe2000c101906 */
[----:B------:R-:W-:-:S02]  /*23d0*/  VIMNMX R17, PT, PT, R74, R73, !PT ;  /* 0x000000494a117248 */ /* 0x000fc40007fe0100 */
[-C--:B------:R-:W-:Y:S01]  /*23e0*/  VIMNMX R19, PT, PT, R76, R73.reuse, !PT ;  /* 0x000000494c137248 */ /* 0x080fe20007fe0100 */
[----:B0-----:R-:W-:Y:S01]  /*23f0*/  @!P0 IMAD.WIDE R2, R5, 0x4, R2 ;  /* 0x0000000405028825 */ /* 0x001fe200078e0202 */
[-C--:B------:R-:W-:Y:S01]  /*2400*/  VIMNMX R21, PT, PT, R78, R73.reuse, !PT ;  /* 0x000000494e157248 */ /* 0x080fe20007fe0100 */
[----:B------:R-:W-:Y:S01]  /*2410*/  @!P5 STG.E desc[UR6][R6.64+0x80], R57 ;  /* 0x000080390600d986 */ /* 0x000fe2000c101906 */
[-C--:B------:R-:W-:Y:S02]  /*2420*/  VIMNMX R23, PT, PT, R80, R73.reuse, !PT ;  /* 0x0000004950177248 */ /* 0x080fe40007fe0100 */
[----:B------:R-:W-:Y:S01]  /*2430*/  VIMNMX R25, PT, PT, R82, R73, !PT ;  /* 0x0000004952197248 */ /* 0x000fe20007fe0100 */
[----:B------:R-:W-:Y:S01]  /*2440*/  @!P6 STG.E desc[UR6][R6.64+0xc0], R59 ;  /* 0x0000c03b0600e986 */ /* 0x000fe2000c101906 */
[----:B------:R-:W-:Y:S02]  /*2450*/  IADD3 R72, P6, PT, R72, R69, RZ ;  /* 0x0000004548487210 */ /* 0x000fe40007fde0ff */
[----:B------:R-:W-:Y:S01]  /*2460*/  VIMNMX R27, PT, PT, R84, R73, !PT ;  /* 0x00000049541b7248 */ /* 0x000fe20007fe0100 */
[----:B------:R-:W-:Y:S01]  /*2470*/  @!P1 STG.E desc[UR6][R6.64+0xe0], R60 ;  /* 0x0000e03c06009986 */ /* 0x000fe2000c101906 */
[----:B------:R-:W-:-:S02]  /*2480*/  LEA.HI.X.SX32 R69, R69, RZ, 0x1, P6 ;  /* 0x000000ff45457211 */ /* 0x000fc400030f0eff */
[----:B------:R-:W-:Y:S01]  /*2490*/  LEA R4, P1, R72, UR4, 0x2 ;  /* 0x0000000448047c11 */ /* 0x000fe2000f8210ff */
[----:B------:R-:W-:Y:S01]  /*24a0*/  @!P3 STG.E desc[UR6][R6.64+0xa0], R58 ;  /* 0x0000a03a0600b986 */ /* 0x000fe2000c101906 */
[----:B------:R-:W-:Y:S02]  /*24b0*/  VIMNMX R73, PT, PT, R86, R73, !PT ;  /* 0x0000004956497248 */ /* 0x000fe40007fe0100 */
[----:B------:R-:W-:Y:S01]  /*24c0*/  LEA.HI.X R5, R72, UR5, R69, 0x2, P1 ;  /* 0x0000000548057c11 */ /* 0x000fe200088f1445 */
[----:B------:R0:W-:Y:S01]  /*24d0*/  @!P0 STG.E desc[UR6][R2.64], R61 ;  /* 0x0000003d02008986 */ /* 0x0001e2000c101906 */
[-C--:B------:R-:W-:Y:S02]  /*24e0*/  ISETP.GE.AND P2, PT, R17, R52.reuse, PT ;  /* 0x000000341100720c */ /* 0x080fe40003f46270 */
[-C--:B------:R-:W-:Y:S02]  /*24f0*/  ISETP.GE.AND P4, PT, R19, R52.reuse, PT ;  /* 0x000000341300720c */ /* 0x080fe40003f86270 */
[----:B------:R-:W-:-:S02]  /*2500*/  ISETP.GE.AND P5, PT, R21, R52, PT ;  /* 0x000000341500720c */ /* 0x000fc40003fa6270 */
[-C--:B------:R-:W-:Y:S02]  /*2510*/  ISETP.GE.AND P3, PT, R23, R52.reuse, PT ;  /* 0x000000341700720c */ /* 0x080fe40003f66270 */
[-C--:B------:R-:W-:Y:S02]  /*2520*/  ISETP.GE.AND P6, PT, R25, R52.reuse, PT ;  /* 0x000000341900720c */ /* 0x080fe40003fc6270 */
[-C--:B------:R-:W-:Y:S02]  /*2530*/  ISETP.GE.AND P0, PT, R27, R52.reuse, PT ;  /* 0x000000341b00720c */ /* 0x080fe40003f06270 */
[----:B------:R-:W-:Y:S01]  /*2540*/  ISETP.GE.AND P1, PT, R73, R52, PT ;  /* 0x000000344900720c */ /* 0x000fe20003f26270 */
[----:B------:R-:W-:Y:S04]  /*2550*/  @!P2 STG.E desc[UR6][R4.64+0x20], R62 ;  /* 0x0000203e0400a986 */ /* 0x000fe8000c101906 */
[----:B------:R-:W-:Y:S04]  /*2560*/  @!P4 STG.E desc[UR6][R4.64+0x40], R63 ;  /* 0x0000403f0400c986 */ /* 0x000fe8000c101906 */
[----:B------:R-:W-:Y:S04]  /*2570*/  @!P5 STG.E desc[UR6][R4.64+0x60], R64 ;  /* 0x000060400400d986 */ /* 0x000fe8000c101906 */
[----:B------:R-:W-:Y:S04]  /*2580*/  @!P3 STG.E desc[UR6][R4.64+0x80], R65 ;  /* 0x000080410400b986 */ /* 0x000fe8000c101906 */
[----:B------:R-:W-:Y:S04]  /*2590*/  @!P6 STG.E desc[UR6][R4.64+0xa0], R66 ;  /* 0x0000a0420400e986 */ /* 0x000fe8000c101906 */
[----:B------:R-:W-:Y:S04]  /*25a0*/  @!P0 STG.E desc[UR6][R4.64+0xc0], R67 ;  /* 0x0000c04304008986 */ /* 0x000fe8000c101906 */
[----:B------:R1:W-:Y:S01]  /*25b0*/  @!P1 STG.E desc[UR6][R4.64+0xe0], R68 ;  /* 0x0000e04404009986 */ /* 0x0003e2000c101906 */
[----:B0-----:R-:W-:Y:S01]  /*25c0*/  CS2R R2, SR_CLOCKLO ;  /* 0x0000000000027805 */ /* 0x001fe20000015000 */
[----:B------:R-:W0:Y:S01]  /*25d0*/  LDCU UR4, c[0x0][0x360] ;  /* 0x00006c00ff0477ac */ /* 0x000e220008000800 */
[----:B------:R-:W2:Y:S04]  /*25e0*/  LDC.64 R6, c[0x0][0x398] ;  /* 0x0000e600ff067b82 */ /* 0x000ea80000000a00 */
[----:B-1----:R-:W-:Y:S01]  /*25f0*/  IADD3 R4, P0, PT, -R42, R2, RZ ;  /* 0x000000022a047210 */ /* 0x002fe20007f1e1ff */
[----:B------:R-:W1:Y:S04]  /*2600*/  LDCU UR5, c[0x0][0x364] ;  /* 0x00006c80ff0577ac */ /* 0x000e680008000800 */
[----:B------:R-:W-:-:S02]  /*2610*/  IMAD.X R5, R3, 0x1, ~R43, P0 ;  /* 0x0000000103057824 */ /* 0x000fc400000e0e2b */
[----:B0-----:R-:W-:Y:S02]  /*2620*/  IMAD R39, R39, UR4, R40 ;  /* 0x0000000427277c24 */ /* 0x001fe4000f8e0228 */
[----:B-1----:R-:W-:-:S04]  /*2630*/  IMAD R38, R38, UR5, R41 ;  /* 0x0000000526267c24 */ /* 0x002fc8000f8e0229 */
[----:B------:R-:W-:-:S04]  /*2640*/  IMAD R39, R39, R52, R38 ;  /* 0x0000003427277224 */ /* 0x000fc800078e0226 */
[----:B--2---:R-:W-:-:S05]  /*2650*/  IMAD.WIDE.U32 R2, R39, 0x8, R6 ;  /* 0x0000000827027825 */ /* 0x004fca00078e0006 */
[----:B------:R-:W-:Y:S01]  /*2660*/  STG.E.64 desc[UR6][R2.64], R4 ;  /* 0x0000000402007986 */ /* 0x000fe2000c101b06 */
[----:B------:R-:W-:Y:S05]  /*2670*/  EXIT ;  /* 0x000000000000794d */ /* 0x000fea0003800000 */
.L_x_10:
        /* <DEDUP_REMOVED lines=16> */
.L_x_22:


//--------------------- .text._Z9kernel_v1PKfPfiPl --------------------------
	.section	.text._Z9kernel_v1PKfPfiPl,"ax",@progbits
	.align	128
        .global         _Z9kernel_v1PKfPfiPl
        .type           _Z9kernel_v1PKfPfiPl,@function
        .size           _Z9kernel_v1PKfPfiPl,(.L_x_23 - _Z9kernel_v1PKfPfiPl)
        .other          _Z9kernel_v1PKfPfiPl,@"STO_CUDA_ENTRY STV_DEFAULT"
_Z9kernel_v1PKfPfiPl:
.text._Z9kernel_v1PKfPfiPl:
[----:B------:R-:W-:Y:S01]  /*0000*/  LDC R1, c[0x0][0x37c] ;  /* 0x0000df00ff017b82 */ /* 0x000fe20000000800 */
[----:B------:R-:W0:Y:S01]  /*0010*/  LDCU.64 UR14, c[0x0][0x358] ;  /* 0x00006b00ff0e77ac */ /* 0x000e220008000a00 */
[----:B------:R-:W-:Y:S01]  /*0020*/  NOP ;  /* 0x0000000000007918 */ /* 0x000fe20000000000 */
[----:B------:R-:W-:Y:S01]  /*0030*/  CS2R R2, SR_CLOCKLO ;  /* 0x0000000000027805 */ /* 0x000fe20000015000 */
[----:B------:R-:W1:Y:S01]  /*0040*/  S2R R13, SR_TID.X ;  /* 0x00000000000d7919 */ /* 0x000e620000002100 */
[----:B------:R-:W2:Y:S03]  /*0050*/  LDCU UR16, c[0x0][0x390] ;  /* 0x00007200ff1077ac */ /* 0x000ea60008000800 */
[----:B------:R-:W1:Y:S01]  /*0060*/  S2UR UR4, SR_CTAID.X ;  /* 0x00000000000479c3 */ /* 0x000e620000002500 */
[----:B------:R-:W3:Y:S07]  /*0070*/  S2R R12, SR_TID.Y ;  /* 0x00000000000c7919 */ /* 0x000eee0000002200 */
[----:B------:R-:W1:Y:S08]  /*0080*/  LDC R0, c[0x0][0x360] ;  /* 0x0000d800ff007b82 */ /* 0x000e700000000800 */
[----:B------:R-:W3:Y:S01]  /*0090*/  S2UR UR5, SR_CTAID.Y ;  /* 0x00000000000579c3 */ /* 0x000ee20000002600 */
[----:B--2---:R-:W-:-:S07]  /*00a0*/  UISETP.GE.AND UP0, UPT, UR16, 0x1, UPT ;  /* 0x000000011000788c */ /* 0x004fce000bf06270 */
[----:B------:R-:W3:Y:S01]  /*00b0*/  LDC R5, c[0x0][0x364] ;  /* 0x0000d900ff057b82 */ /* 0x000ee20000000800 */
[----:B-1----:R-:W-:Y:S01]  /*00c0*/  IMAD R13, R0, UR4, R13 ;  /* 0x00000004000d7c24 */ /* 0x002fe2000f8e020d */
[----:B------:R-:W-:Y:S01]  /*00d0*/  MOV R0, 0x7f800000 ;  /* 0x7f80000000007802 */ /* 0x000fe20000000f00 */
[----:B---3--:R-:W-:Y:S01]  /*00e0*/  IMAD R12, R5, UR5, R12 ;  /* 0x00000005050c7c24 */ /* 0x008fe2000f8e020c */
[----:B0-----:R-:W-:Y:S06]  /*00f0*/  BRA.U !UP0, `(.L_x_11) ;  /* 0x0000000908847547 */ /* 0x001fec000b800000 */
[----:B------:R-:W-:Y:S02]  /*0100*/  UISETP.GE.U32.AND UP1, UPT, UR16, 0x8, UPT ;  /* 0x000000081000788c */ /* 0x000fe4000bf26070 */
[----:B------:R-:W-:Y:S01]  /*0110*/  IMAD R4, R12, UR16, RZ ;  /* 0x000000100c047c24 */ /* 0x000fe2000f8e02ff */
[----:B------:R-:W-:Y:S01]  /*0120*/  ULOP3.LUT UR17, UR16, 0x7, URZ, 0xc0, !UPT ;  /* 0x0000000710117892 */ /* 0x000fe2000f8ec0ff */
[----:B------:R-:W-:Y:S01]  /*0130*/  MOV R0, 0x7f800000 ;  /* 0x7f80000000007802 */ /* 0x000fe20000000f00 */
[----:B------:R-:W-:Y:S02]  /*0140*/  UMOV UR4, URZ ;  /* 0x000000ff00047c82 */ /* 0x000fe40008000000 */
[----:B------:R-:W-:Y:S02]  /*0150*/  UISETP.NE.AND UP0, UPT, UR17, URZ, UPT ;  /* 0x000000ff1100728c */ /* 0x000fe4000bf05270 */
[----:B------:R-:W-:Y:S09]  /*0160*/  BRA.U !UP1, `(.L_x_12) ;  /* 0x0000000509207547 */ /* 0x000ff2000b800000 */
[----:B------:R-:W0:Y:S01]  /*0170*/  LDCU.64 UR18, c[0x0][0x380] ;  /* 0x00007000ff1277ac */ /* 0x000e220008000a00 */
[----:B------:R-:W-:Y:S01]  /*0180*/  HFMA2 R5, -RZ, RZ, 0, 2.384185791015625e-07 ;  /* 0x00000004ff057431 */ /* 0x000fe200000001ff */
[----:B------:R-:W-:Y:S01]  /*0190*/  MOV R0, 0x7f800000 ;  /* 0x7f80000000007802 */ /* 0x000fe20000000f00 */
[----:B------:R-:W-:Y:S01]  /*01a0*/  ULOP3.LUT UR4, UR16, 0x7ffffff8, URZ, 0xc0, !UPT ;  /* 0x7ffffff810047892 */ /* 0x000fe2000f8ec0ff */
[----:B------:R-:W-:-:S03]  /*01b0*/  MOV R14, R13 ;  /* 0x0000000d000e7202 */ /* 0x000fc60000000f00 */
[----:B------:R-:W-:Y:S01]  /*01c0*/  UIADD3 UR5, UPT, UPT, -UR4, URZ, URZ ;  /* 0x000000ff04057290 */ /* 0x000fe2000fffe1ff */
[----:B0-----:R-:W-:Y:S01]  /*01d0*/  IMAD.WIDE.U32 R4, R4, R5, UR18 ;  /* 0x0000001204047e25 */ /* 0x001fe2000f8e0005 */
[----:B------:R-:W-:Y:S02]  /*01e0*/  UIMAD.WIDE.U32 UR6, UR16, 0x10, UR18 ;  /* 0x00000010100678a5 */ /* 0x000fe4000f8e0012 */
[----:B------:R-:W-:Y:S01]  /*01f0*/  UIMAD.WIDE.U32 UR8, UR16, 0x14, UR18 ;  /* 0x00000014100878a5 */ /* 0x000fe2000f8e0012 */
[----:B------:R-:W-:Y:S01]  /*0200*/  IADD3 R20, P0, PT, R4, 0x10, RZ ;  /* 0x0000001004147810 */ /* 0x000fe20007f1e0ff */
[----:B------:R-:W-:Y:S02]  /*0210*/  UIMAD.WIDE.U32 UR10, UR16, 0x18, UR18 ;  /* 0x00000018100a78a5 */ /* 0x000fe4000f8e0012 */
[----:B------:R-:W-:Y:S02]  /*0220*/  UIMAD.WIDE.U32 UR12, UR16, 0x1c, UR18 ;  /* 0x0000001c100c78a5 */ /* 0x000fe4000f8e0012 */
[----:B------:R-:W-:-:S10]  /*0230*/  IMAD.X R21, RZ, RZ, R5, P0 ;  /* 0x000000ffff157224 */ /* 0x000fd400000e0605 */
.L_x_13:
[----:B------:R-:W-:Y:S01]  /*0240*/  UIMAD.WIDE.U32 UR22, UR16, 0x8, UR18 ;  /* 0x00000008101678a5 */ /* 0x000fe2000f8e0012 */
[----:B------:R-:W-:Y:S01]  /*0250*/  MOV R25, 0x4 ;  /* 0x0000000400197802 */ /* 0x000fe20000000f00 */
[----:B------:R-:W-:Y:S01]  /*0260*/  UIMAD.WIDE.U32 UR24, UR16, 0x4, UR18 ;  /* 0x00000004101878a5 */ /* 0x000fe2000f8e0012 */
[----:B------:R-:W-:Y:S01]  /*0270*/  MOV R11, 0x4 ;  /* 0x00000004000b7802 */ /* 0x000fe20000000f00 */
[----:B------:R-:W-:Y:S01]  /*0280*/  UIMAD.WIDE.U32 UR20, UR16, 0xc, UR18 ;  /* 0x0000000c101478a5 */ /* 0x000fe2000f8e0012 */
[----:B------:R-:W-:Y:S01]  /*0290*/  IMAD.MOV.U32 R23, RZ, RZ, 0x4 ;  /* 0x00000004ff177424 */ /* 0x000fe200078e00ff */
[----:B------:R-:W-:Y:S01]  /*02a0*/  MOV R5, UR23 ;  /* 0x0000001700057c02 */ /* 0x000fe20008000f00 */
[----:B------:R-:W-:Y:S01]  /*02b0*/  IMAD.U32 R4, RZ, RZ, UR22 ;  /* 0x00000016ff047e24 */ /* 0x000fe2000f8e00ff */
[----:B------:R-:W-:Y:S01]  /*02c0*/  MOV R8, UR24 ;  /* 0x0000001800087c02 */ /* 0x000fe20008000f00 */
[----:B------:R-:W-:Y:S01]  /*02d0*/  IMAD.WIDE R24, R14, R25, UR18 ;  /* 0x000000120e187e25 */ /* 0x000fe2000f8e0219 */
[----:B------:R-:W-:-:S03]  /*02e0*/  MOV R9, UR25 ;  /* 0x0000001900097c02 */ /* 0x000fc60008000f00 */
[C---:B------:R-:W-:Y:S01]  /*02f0*/  IMAD.WIDE R4, R14.reuse, 0x4, R4 ;  /* 0x000000040e047825 */ /* 0x040fe200078e0204 */
[----:B------:R-:W-:Y:S01]  /*0300*/  MOV R6, UR20 ;  /* 0x0000001400067c02 */ /* 0x000fe20008000f00 */
[----:B------:R-:W2:Y:S01]  /*0310*/  LDG.E R15, desc[UR14][R24.64] ;  /* 0x0000000e180f7981 */ /* 0x000ea2000c1e1900 */
[----:B------:R-:W-:Y:S01]  /*0320*/  MOV R7, UR21 ;  /* 0x0000001500077c02 */ /* 0x000fe20008000f00 */
[C---:B------:R-:W-:Y:S02]  /*0330*/  IMAD.WIDE R10, R14.reuse, R11, UR8 ;  /* 0x000000080e0a7e25 */ /* 0x040fe4000f8e020b */
[----:B------:R0:W3:Y:S02]  /*0340*/  LDG.E R19, desc[UR14][R4.64] ;  /* 0x0000000e04137981 */ /* 0x0000e4000c1e1900 */
[C---:B------:R-:W-:Y:S01]  /*0350*/  IMAD.WIDE R8, R14.reuse, 0x4, R8 ;  /* 0x000000040e087825 */ /* 0x040fe200078e0208 */
[----:B------:R-:W-:Y:S01]  /*0360*/  MOV R27, 0x4 ;  /* 0x00000004001b7802 */ /* 0x000fe20000000f00 */
[----:B------:R1:W4:Y:S02]  /*0370*/  LDG.E R17, desc[UR14][R10.64] ;  /* 0x0000000e0a117981 */ /* 0x000324000c1e1900 */
[----:B------:R-:W-:-:S02]  /*0380*/  IMAD.WIDE R6, R14, 0x4, R6 ;  /* 0x000000040e067825 */ /* 0x000fc400078e0206 */
[----:B------:R5:W3:Y:S02]  /*0390*/  LDG.E R18, desc[UR14][R8.64] ;  /* 0x0000000e08127981 */ /* 0x000ae4000c1e1900 */
[----:B0-----:R-:W-:Y:S01]  /*03a0*/  IMAD.MOV.U32 R4, RZ, RZ, R20 ;  /* 0x000000ffff047224 */ /* 0x001fe200078e0014 */
[----:B------:R-:W-:Y:S01]  /*03b0*/  MOV R5, R21 ;  /* 0x0000001500057202 */ /* 0x000fe20000000f00 */
[----:B------:R-:W-:Y:S01]  /*03c0*/  IMAD.WIDE R22, R14, R23, UR6 ;  /* 0x000000060e167e25 */ /* 0x000fe2000f8e0217 */
[----:B------:R-:W4:Y:S01]  /*03d0*/  LDG.E R6, desc[UR14][R6.64] ;  /* 0x0000000e06067981 */ /* 0x000f22000c1e1900 */
[----:B-1----:R-:W-:-:S03]  /*03e0*/  MOV R11, 0x4 ;  /* 0x00000004000b7802 */ /* 0x002fc60000000f00 */
[----:B------:R-:W2:Y:S04]  /*03f0*/  LDG.E R20, desc[UR14][R4.64+-0x10] ;  /* 0xfffff00e04147981 */ /* 0x000ea8000c1e1900 */
[----:B------:R-:W3:Y:S01]  /*0400*/  LDG.E R21, desc[UR14][R4.64+-0xc] ;  /* 0xfffff40e04157981 */ /* 0x000ee2000c1e1900 */
[----:B-----5:R-:W-:-:S03]  /*0410*/  IMAD.WIDE R8, R14, R27, UR10 ;  /* 0x0000000a0e087e25 */ /* 0x020fc6000f8e021b */
[----:B------:R-:W5:Y:S01]  /*0420*/  LDG.E R24, desc[UR14][R4.64+-0x8] ;  /* 0xfffff80e04187981 */ /* 0x000f62000c1e1900 */
[----:B------:R-:W-:-:S03]  /*0430*/  IMAD.WIDE R10, R14, R11, UR12 ;  /* 0x0000000c0e0a7e25 */ /* 0x000fc6000f8e020b */
[----:B------:R-:W4:Y:S04]  /*0440*/  LDG.E R25, desc[UR14][R4.64+-0x4] ;  /* 0xfffffc0e04197981 */ /* 0x000f28000c1e1900 */
[----:B------:R-:W4:Y:S04]  /*0450*/  LDG.E R16, desc[UR14][R22.64] ;  /* 0x0000000e16107981 */ /* 0x000f28000c1e1900 */
[----:B------:R0:W4:Y:S04]  /*0460*/  LDG.E R8, desc[UR14][R8.64] ;  /* 0x0000000e08087981 */ /* 0x000128000c1e1900 */
[----:B------:R-:W4:Y:S04]  /*0470*/  LDG.E R27, desc[UR14][R4.64+0x8] ;  /* 0x0000080e041b7981 */ /* 0x000f28000c1e1900 */
[----:B------:R-:W4:Y:S04]  /*0480*/  LDG.E R23, desc[UR14][R4.64] ;  /* 0x0000000e04177981 */ /* 0x000f28000c1e1900 */
[----:B------:R-:W4:Y:S04]  /*0490*/  LDG.E R22, desc[UR14][R4.64+0x4] ;  /* 0x0000040e04167981 */ /* 0x000f28000c1e1900 */
[----:B------:R-:W4:Y:S04]  /*04a0*/  LDG.E R10, desc[UR14][R10.64] ;  /* 0x0000000e0a0a7981 */ /* 0x000f28000c1e1900 */
[----:B------:R-:W4:Y:S01]  /*04b0*/  LDG.E R7, desc[UR14][R4.64+0xc] ;  /* 0x00000c0e04077981 */ /* 0x000f22000c1e1900 */
[----:B------:R-:W-:-:S04]  /*04c0*/  UIADD3 UR5, UPT, UPT, UR5, 0x8, URZ ;  /* 0x0000000805057890 */ /* 0x000fc8000fffe0ff */
[----:B------:R-:W-:Y:S01]  /*04d0*/  UISETP.NE.AND UP1, UPT, UR5, URZ, UPT ;  /* 0x000000ff0500728c */ /* 0x000fe2000bf25270 */
[----:B0-----:R-:W-:-:S05]  /*04e0*/  IMAD.U32 R9, RZ, RZ, UR16 ;  /* 0x00000010ff097e24 */ /* 0x001fca000f8e00ff */
[----:B------:R-:W-:Y:S01]  /*04f0*/  LEA R14, R9, R14, 0x3 ;  /* 0x0000000e090e7211 */ /* 0x000fe200078e18ff */
[----:B--2---:R-:W-:Y:S01]  /*0500*/  FADD R15, R20, R15 ;  /* 0x0000000f140f7221 */ /* 0x004fe20000000000 */
[----:B---3--:R-:W-:Y:S01]  /*0510*/  FADD R18, R21, R18 ;  /* 0x0000001215127221 */ /* 0x008fe20000000000 */
[----:B-----5:R-:W-:-:S04]  /*0520*/  FADD R24, R24, R19 ;  /* 0x0000001318187221 */ /* 0x020fc80000000000 */
[----:B------:R-:W-:Y:S01]  /*0530*/  FMNMX3 R15, R0, R15, R18, PT ;  /* 0x0000000f000f7276 */ /* 0x000fe20003800012 */
[----:B----4-:R-:W-:Y:S01]  /*0540*/  FADD R6, R25, R6 ;  /* 0x0000000619067221 */ /* 0x010fe20000000000 */
[----:B------:R-:W-:-:S04]  /*0550*/  IADD3 R20, P0, PT, R4, 0x20, RZ ;  /* 0x0000002004147810 */ /* 0x000fc80007f1e0ff */
[----:B------:R-:W-:Y:S02]  /*0560*/  FMNMX3 R6, R15, R24, R6, PT ;  /* 0x000000180f067276 */ /* 0x000fe40003800006 */
[----:B------:R-:W-:Y:S01]  /*0570*/  IADD3.X R21, PT, PT, RZ, R5, RZ, P0, !PT ;  /* 0x00000005ff157210 */ /* 0x000fe200007fe4ff */
[----:B------:R-:W-:Y:S01]  /*0580*/  FADD R27, R27, R8 ;  /* 0x000000081b1b7221 */ /* 0x000fe20000000000 */
[----:B------:R-:W-:Y:S01]  /*0590*/  FADD R23, R23, R16 ;  /* 0x0000001017177221 */ /* 0x000fe20000000000 */
[----:B------:R-:W-:-:S05]  /*05a0*/  FADD R17, R22, R17 ;  /* 0x0000001116117221 */ /* 0x000fca0000000000 */
[----:B------:R-:W-:Y:S01]  /*05b0*/  FMNMX3 R6, R6, R23, R17, PT ;  /* 0x0000001706067276 */ /* 0x000fe20003800011 */
[----:B------:R-:W-:-:S05]  /*05c0*/  FADD R7, R7, R10 ;  /* 0x0000000a07077221 */ /* 0x000fca0000000000 */
[----:B------:R-:W-:Y:S01]  /*05d0*/  FMNMX3 R0, R6, R27, R7, PT ;  /* 0x0000001b06007276 */ /* 0x000fe20003800007 */
[----:B------:R-:W-:Y:S06]  /*05e0*/  BRA.U UP1, `(.L_x_13) ;  /* 0xfffffffd01147547 */ /* 0x000fec000b83ffff */
.L_x_12:
[----:B------:R-:W-:Y:S05]  /*05f0*/  BRA.U !UP0, `(.L_x_11) ;  /* 0x0000000508447547 */ /* 0x000fea000b800000 */
[----:B------:R-:W-:Y:S01]  /*0600*/  UISETP.GE.U32.AND UP0, UPT, UR17, 0x4, UPT ;  /* 0x000000041100788c */ /* 0x000fe2000bf06070 */
[----:B------:R-:W-:Y:S01]  /*0610*/  IMAD R4, R12, UR16, RZ ;  /* 0x000000100c047c24 */ /* 0x000fe2000f8e02ff */
[----:B------:R-:W-:-:S04]  /*0620*/  ULOP3.LUT UR5, UR16, 0x3, URZ, 0xc0, !UPT ;  /* 0x0000000310057892 */ /* 0x000fc8000f8ec0ff */
[----:B------:R-:W-:-:S03]  /*0630*/  UISETP.NE.AND UP1, UPT, UR5, URZ, UPT ;  /* 0x000000ff0500728c */ /* 0x000fc6000bf25270 */
[----:B------:R-:W-:Y:S08]  /*0640*/  BRA.U !UP0, `(.L_x_14) ;  /* 0x00000001087c7547 */ /* 0x000ff0000b800000 */
[----:B------:R-:W0:Y:S01]  /*0650*/  LDC.64 R8, c[0x0][0x380] ;  /* 0x0000e000ff087b82 */ /* 0x000e220000000a00 */
[----:B------:R-:W-:Y:S01]  /*0660*/  MOV R6, UR4 ;  /* 0x0000000400067c02 */ /* 0x000fe20008000f00 */
[----:B------:R-:W1:Y:S01]  /*0670*/  LDCU.64 UR6, c[0x0][0x380] ;  /* 0x00007000ff0677ac */ /* 0x000e620008000a00 */
[----:B------:R-:W-:Y:S01]  /*0680*/  IMAD.U32 R15, RZ, RZ, UR16 ;  /* 0x00000010ff0f7e24 */ /* 0x000fe2000f8e00ff */
[----:B------:R-:W-:Y:S02]  /*0690*/  IADD3 R5, P0, PT, R4, UR4, RZ ;  /* 0x0000000404057c10 */ /* 0x000fe4000ff1e0ff */
[----:B------:R-:W-:Y:S01]  /*06a0*/  IMAD R17, R6, UR16, R13 ;  /* 0x0000001006117c24 */ /* 0x000fe2000f8e020d */
[----:B------:R-:W-:Y:S02]  /*06b0*/  IADD3 R19, PT, PT, R4, UR4, RZ ;  /* 0x0000000404137c10 */ /* 0x000fe4000fffe0ff */
[----:B------:R-:W-:Y:S02]  /*06c0*/  MOV R11, UR16 ;  /* 0x00000010000b7c02 */ /* 0x000fe40008000f00 */
[----:B------:R-:W-:-:S02]  /*06d0*/  IADD3.X R10, PT, PT, RZ, RZ, RZ, P0, !PT ;  /* 0x000000ffff0a7210 */ /* 0x000fc400007fe4ff */
[----:B-1----:R-:W-:Y:S01]  /*06e0*/  LEA R6, P0, R5, UR6, 0x2 ;  /* 0x0000000605067c11 */ /* 0x002fe2000f8010ff */
[----:B0-----:R-:W-:-:S03]  /*06f0*/  IMAD.WIDE R16, R17, 0x4, R8 ;  /* 0x0000000411107825 */ /* 0x001fc600078e0208 */
[----:B------:R-:W-:Y:S01]  /*0700*/  LEA.HI.X R7, R5, UR7, R10, 0x2, P0 ;  /* 0x0000000705077c11 */ /* 0x000fe200080f140a */
[----:B------:R-:W-:-:S04]  /*0710*/  IMAD.WIDE.U32 R18, R19, 0x4, R8 ;  /* 0x0000000413127825 */ /* 0x000fc800078e0008 */
[----:B------:R-:W2:Y:S01]  /*0720*/  LDG.E R20, desc[UR14][R6.64+0x4] ;  /* 0x0000040e06147981 */ /* 0x000ea2000c1e1900 */
[----:B------:R-:W-:-:S03]  /*0730*/  IMAD.WIDE.U32 R14, R15, 0x4, R16 ;  /* 0x000000040f0e7825 */ /* 0x000fc600078e0010 */
[----:B------:R-:W3:Y:S01]  /*0740*/  LDG.E R18, desc[UR14][R18.64] ;  /* 0x0000000e12127981 */ /* 0x000ee2000c1e1900 */
[----:B------:R-:W-:-:S03]  /*0750*/  IMAD.WIDE.U32 R8, R11, 0x4, R14 ;  /* 0x000000040b087825 */ /* 0x000fc600078e000e */
[----:B------:R-:W3:Y:S04]  /*0760*/  LDG.E R17, desc[UR14][R16.64] ;  /* 0x0000000e10117981 */ /* 0x000ee8000c1e1900 */
[----:B------:R-:W2:Y:S01]  /*0770*/  LDG.E R15, desc[UR14][R14.64] ;  /* 0x0000000e0e0f7981 */ /* 0x000ea2000c1e1900 */
[----:B------:R-:W-:-:S03]  /*0780*/  IMAD.WIDE.U32 R10, R11, 0x4, R8 ;  /* 0x000000040b0a7825 */ /* 0x000fc600078e0008 */
[----:B------:R-:W4:Y:S04]  /*0790*/  LDG.E R21, desc[UR14][R6.64+0x8] ;  /* 0x0000080e06157981 */ /* 0x000f28000c1e1900 */
[----:B------:R-:W5:Y:S04]  /*07a0*/  LDG.E R22, desc[UR14][R6.64+0xc] ;  /* 0x00000c0e06167981 */ /* 0x000f68000c1e1900 */
[----:B------:R-:W4:Y:S04]  /*07b0*/  LDG.E R8, desc[UR14][R8.64] ;  /* 0x0000000e08087981 */ /* 0x000f28000c1e1900 */
[----:B------:R-:W5:Y:S01]  /*07c0*/  LDG.E R11, desc[UR14][R10.64] ;  /* 0x0000000e0a0b7981 */ /* 0x000f62000c1e1900 */
[----:B------:R-:W-:Y:S01]  /*07d0*/  UIADD3 UR4, UPT, UPT, UR4, 0x4, URZ ;  /* 0x0000000404047890 */ /* 0x000fe2000fffe0ff */
[----:B---3--:R-:W-:Y:S01]  /*07e0*/  FADD R5, R18, R17 ;  /* 0x0000001112057221 */ /* 0x008fe20000000000 */
[----:B--2---:R-:W-:-:S05]  /*07f0*/  FADD R20, R20, R15 ;  /* 0x0000000f14147221 */ /* 0x004fca0000000000 */
[----:B------:R-:W-:Y:S01]  /*0800*/  FMNMX3 R0, R0, R5, R20, PT ;  /* 0x0000000500007276 */ /* 0x000fe20003800014 */
[----:B----4-:R-:W-:Y:S01]  /*0810*/  FADD R21, R21, R8 ;  /* 0x0000000815157221 */ /* 0x010fe20000000000 */
[----:B-----5:R-:W-:-:S05]  /*0820*/  FADD R22, R22, R11 ;  /* 0x0000000b16167221 */ /* 0x020fca0000000000 */
[----:B------:R-:W-:-:S07]  /*0830*/  FMNMX3 R0, R0, R21, R22, PT ;  /* 0x0000001500007276 */ /* 0x000fce0003800016 */
.L_x_14:
[----:B------:R-:W-:Y:S05]  /*0840*/  BRA.U !UP1, `(.L_x_11) ;  /* 0x0000000109b07547 */ /* 0x000fea000b800000 */
[----:B------:R-:W-:Y:S01]  /*0850*/  UISETP.NE.AND UP0, UPT, UR5, 0x1, UPT ;  /* 0x000000010500788c */ /* 0x000fe2000bf05270 */
[----:B------:R-:W-:Y:S01]  /*0860*/  MOV R6, UR4 ;  /* 0x0000000400067c02 */ /* 0x000fe20008000f00 */
[----:B------:R-:W-:Y:S02]  /*0870*/  ULOP3.LUT UR5, UR16, 0x1, URZ, 0xc0, !UPT ;  /* 0x0000000110057892 */ /* 0x000fe4000f8ec0ff */
[----:B------:R-:W-:Y:S02]  /*0880*/  MOV R17, UR16 ;  /* 0x0000001000117c02 */ /* 0x000fe40008000f00 */
[----:B------:R-:W-:Y:S01]  /*0890*/  UISETP.NE.U32.AND UP1, UPT, UR5, 0x1, UPT ;  /* 0x000000010500788c */ /* 0x000fe2000bf25070 */
[----:B------:R-:W-:-:S04]  /*08a0*/  PLOP3.LUT P1, PT, PT, PT, UP0, 0x80, 0x8 ;  /* 0x000000000008781c */ /* 0x000fc80003f2f008 */
[----:B------:R-:W0:Y:S01]  /*08b0*/  @UP0 LDCU.64 UR6, c[0x0][0x380] ;  /* 0x00007000ff0607ac */ /* 0x000e220008000a00 */
[----:B------:R-:W-:Y:S01]  /*08c0*/  PLOP3.LUT P0, PT, PT, PT, UP1, 0x80, 0x8 ;  /* 0x000000000008781c */ /* 0x000fe20003f0f018 */
[----:B------:R-:W1:Y:S04]  /*08d0*/  @UP0 LDCU.64 UR8, c[0x0][0x380] ;  /* 0x00007000ff0807ac */ /* 0x000e680008000a00 */
[----:B------:R-:W2:Y:S03]  /*08e0*/  @!UP1 LDCU.64 UR10, c[0x0][0x380] ;  /* 0x00007000ff0a97ac */ /* 0x000ea60008000a00 */
[C---:B------:R-:W-:Y:S01]  /*08f0*/  @P1 VIADD R5, R4.reuse, UR4 ;  /* 0x0000000404051c36 */ /* 0x040fe20008000000 */
[----:B------:R-:W-:Y:S01]  /*0900*/  @P1 IADD3 R7, P2, PT, R4, UR4, RZ ;  /* 0x0000000404071c10 */ /* 0x000fe2000ff5e0ff */
[----:B------:R-:W-:-:S03]  /*0910*/  @UP0 UIADD3 UR4, UPT, UPT, UR4, 0x2, URZ ;  /* 0x0000000204040890 */ /* 0x000fc6000fffe0ff */
[----:B------:R-:W-:Y:S02]  /*0920*/  @P1 IADD3.X R14, PT, PT, RZ, RZ, RZ, P2, !PT ;  /* 0x000000ffff0e1210 */ /* 0x000fe400017fe4ff */
[----:B0-----:R-:W-:Y:S01]  /*0930*/  MOV R10, UR6 ;  /* 0x00000006000a7c02 */ /* 0x001fe20008000f00 */
[----:B------:R-:W-:Y:S01]  /*0940*/  IMAD.U32 R9, RZ, RZ, UR7 ;  /* 0x00000007ff097e24 */ /* 0x000fe2000f8e00ff */
[----:B------:R-:W-:Y:S02]  /*0950*/  MOV R11, UR7 ;  /* 0x00000007000b7c02 */ /* 0x000fe40008000f00 */
[----:B------:R-:W-:Y:S01]  /*0960*/  MOV R8, UR6 ;  /* 0x0000000600087c02 */ /* 0x000fe20008000f00 */
[----:B------:R-:W-:-:S04]  /*0970*/  @P1 IMAD.WIDE.U32 R10, R5, 0x4, R10 ;  /* 0x00000004050a1825 */ /* 0x000fc800078e000a */
[----:B------:R-:W-:Y:S01]  /*0980*/  @P1 IMAD R5, R6, UR16, R13 ;  /* 0x0000001006051c24 */ /* 0x000fe2000f8e020d */
[----:B-1----:R-:W-:Y:S01]  /*0990*/  @P1 LEA R6, P2, R7, UR8, 0x2 ;  /* 0x0000000807061c11 */ /* 0x002fe2000f8410ff */
[----:B--2---:R-:W-:Y:S01]  /*09a0*/  IMAD.U32 R15, RZ, RZ, UR11 ;  /* 0x0000000bff0f7e24 */ /* 0x004fe2000f8e00ff */
[----:B------:R-:W-:Y:S01]  /*09b0*/  MOV R18, UR4 ;  /* 0x0000000400127c02 */ /* 0x000fe20008000f00 */
[----:B------:R-:W-:Y:S01]  /*09c0*/  @P1 IMAD.WIDE R8, R5, 0x4, R8 ;  /* 0x0000000405081825 */ /* 0x000fe200078e0208 */
[----:B------:R-:W-:Y:S01]  /*09d0*/  @P1 LEA.HI.X R7, R7, UR9, R14, 0x2, P2 ;  /* 0x0000000907071c11 */ /* 0x000fe200090f140e */
[----:B------:R-:W2:Y:S01]  /*09e0*/  @P1 LDG.E R10, desc[UR14][R10.64] ;  /* 0x0000000e0a0a1981 */ /* 0x000ea2000c1e1900 */
[----:B------:R-:W-:Y:S01]  /*09f0*/  @!P0 IADD3 R19, PT, PT, R4, UR4, RZ ;  /* 0x0000000404138c10 */ /* 0x000fe2000fffe0ff */
[----:B------:R-:W-:Y:S01]  /*0a00*/  @!P0 IMAD R21, R18, UR16, R13 ;  /* 0x0000001012158c24 */ /* 0x000fe2000f8e020d */
[----:B------:R-:W-:Y:S01]  /*0a10*/  MOV R14, UR10 ;  /* 0x0000000a000e7c02 */ /* 0x000fe20008000f00 */
[----:B------:R-:W-:Y:S01]  /*0a20*/  @P1 IMAD.WIDE.U32 R16, R17, 0x4, R8 ;  /* 0x0000000411101825 */ /* 0x000fe200078e0008 */
[----:B------:R-:W-:Y:S01]  /*0a30*/  MOV R4, UR10 ;  /* 0x0000000a00047c02 */ /* 0x000fe20008000f00 */
[----:B------:R-:W2:Y:S01]  /*0a40*/  @P1 LDG.E R9, desc[UR14][R8.64] ;  /* 0x0000000e08091981 */ /* 0x000ea2000c1e1900 */
[----:B------:R-:W-:Y:S01]  /*0a50*/  MOV R5, UR11 ;  /* 0x0000000b00057c02 */ /* 0x000fe20008000f00 */
[----:B------:R-:W-:-:S02]  /*0a60*/  @!P0 IMAD.WIDE.U32 R14, R19, 0x4, R14 ;  /* 0x00000004130e8825 */ /* 0x000fc400078e000e */
[----:B------:R-:W3:Y:S02]  /*0a70*/  @P1 LDG.E R17, desc[UR14][R16.64] ;  /* 0x0000000e10111981 */ /* 0x000ee4000c1e1900 */
[----:B------:R-:W-:Y:S02]  /*0a80*/  @!P0 IMAD.WIDE R4, R21, 0x4, R4 ;  /* 0x0000000415048825 */ /* 0x000fe400078e0204 */
[----:B------:R-:W3:Y:S04]  /*0a90*/  @P1 LDG.E R6, desc[UR14][R6.64+0x4] ;  /* 0x0000040e06061981 */ /* 0x000ee8000c1e1900 */
[----:B------:R-:W4:Y:S04]  /*0aa0*/  @!P0 LDG.E R14, desc[UR14][R14.64] ;  /* 0x0000000e0e0e8981 */ /* 0x000f28000c1e1900 */
[----:B------:R-:W4:Y:S01]  /*0ab0*/  @!P0 LDG.E R5, desc[UR14][R4.64] ;  /* 0x0000000e04058981 */ /* 0x000f22000c1e1900 */
[----:B--2---:R-:W-:Y:S01]  /*0ac0*/  @P1 FADD R19, R10, R9 ;  /* 0x000000090a131221 */ /* 0x004fe20000000000 */
[----:B---3--:R-:W-:-:S05]  /*0ad0*/  @P1 FADD R10, R6, R17 ;  /* 0x00000011060a1221 */ /* 0x008fca0000000000 */
[----:B------:R-:W-:Y:S01]  /*0ae0*/  @P1 FMNMX3 R0, R0, R19, R10, PT ;  /* 0x0000001300001276 */ /* 0x000fe2000380000a */
[----:B----4-:R-:W-:-:S05]  /*0af0*/  @!P0 FADD R11, R14, R5 ;  /* 0x000000050e0b8221 */ /* 0x010fca0000000000 */
[----:B------:R-:W-:-:S07]  /*0b00*/  @!P0 FMNMX R0, R0, R11, PT ;  /* 0x0000000b00008209 */ /* 0x000fce0003800000 */
.L_x_11:
[----:B------:R-:W0:Y:S01]  /*0b10*/  LDC.64 R4, c[0x0][0x388] ;  /* 0x0000e200ff047b82 */ /* 0x000e220000000a00 */
[----:B------:R-:W-:-:S04]  /*0b20*/  IMAD R13, R12, UR16, R13 ;  /* 0x000000100c0d7c24 */ /* 0x000fc8000f8e020d */
[----:B0-----:R-:W-:-:S05]  /*0b30*/  IMAD.WIDE R4, R13, 0x4, R4 ;  /* 0x000000040d047825 */ /* 0x001fca00078e0204 */
[----:B------:R0:W-:Y:S02]  /*0b40*/  STG.E desc[UR14][R4.64], R0 ;  /* 0x0000000004007986 */ /* 0x0001e4000c10190e */
[----:B0-----:R-:W-:Y:S01]  /*0b50*/  CS2R R4, SR_CLOCKLO ;  /* 0x0000000000047805 */ /* 0x001fe20000015000 */
[----:B------:R-:W0:Y:S05]  /*0b60*/  LDC.64 R6, c[0x0][0x398] ;  /* 0x0000e600ff067b82 */ /* 0x000e2a0000000a00 */
[----:B------:R-:W-:-:S04]  /*0b70*/  IADD3 R4, P0, PT, -R2, R4, RZ ;  /* 0x0000000402047210 */ /* 0x000fc80007f1e1ff */
[----:B------:R-:W-:Y:S01]  /*0b80*/  IADD3.X R5, PT, PT, ~R3, R5, RZ, P0, !PT ;  /* 0x0000000503057210 */ /* 0x000fe200007fe5ff */
[----:B0-----:R-:W-:-:S05]  /*0b90*/  IMAD.WIDE R2, R13, 0x8, R6 ;  /* 0x000000080d027825 */ /* 0x001fca00078e0206 */
[----:B------:R-:W-:Y:S01]  /*0ba0*/  STG.E.64 desc[UR14][R2.64], R4 ;  /* 0x0000000402007986 */ /* 0x000fe2000c101b0e */
[----:B------:R-:W-:Y:S05]  /*0bb0*/  EXIT ;  /* 0x000000000000794d */ /* 0x000fea0003800000 */
.L_x_15:
        /* <DEDUP_REMOVED lines=12> */
.L_x_23:


//--------------------- .text._Z9kernel_v0PKfPfiPl --------------------------
	.section	.text._Z9kernel_v0PKfPfiPl,"ax",@progbits
	.align	128
        .global         _Z9kernel_v0PKfPfiPl
        .type           _Z9kernel_v0PKfPfiPl,@function
        .size           _Z9kernel_v0PKfPfiPl,(.L_x_24 - _Z9kernel_v0PKfPfiPl)
        .other          _Z9kernel_v0PKfPfiPl,@"STO_CUDA_ENTRY STV_DEFAULT"
_Z9kernel_v0PKfPfiPl:
.text._Z9kernel_v0PKfPfiPl:
[----:B------:R-:W-:Y:S01]  /*0000*/  LDC R1, c[0x0][0x37c] ;  /* 0x0000df00ff017b82 */ /* 0x000fe20000000800 */
[----:B------:R-:W0:Y:S01]  /*0010*/  LDCU.64 UR6, c[0x0][0x358] ;  /* 0x00006b00ff0677ac */ /* 0x000e220008000a00 */
[----:B------:R-:W-:Y:S01]  /*0020*/  NOP ;  /* 0x0000000000007918 */ /* 0x000fe20000000000 */
[----:B------:R-:W-:-:S05]  /*0030*/  CS2R R14, SR_CLOCKLO ;  /* 0x00000000000e7805 */ /* 0x000fca0000015000 */
[----:B------:R-:W1:Y:S01]  /*0040*/  LDC R0, c[0x0][0x390] ;  /* 0x0000e400ff007b82 */ /* 0x000e620000000800 */
[----:B------:R-:W2:Y:S01]  /*0050*/  S2R R3, SR_TID.X ;  /* 0x0000000000037919 */ /* 0x000ea20000002100 */
[----:B------:R-:W-:Y:S01]  /*0060*/  MOV R22, 0x7f800000 ;  /* 0x7f80000000167802 */ /* 0x000fe20000000f00 */
[----:B------:R-:W3:Y:S05]  /*0070*/  S2R R9, SR_TID.Y ;  /* 0x0000000000097919 */ /* 0x000eea0000002200 */
[----:B------:R-:W4:Y:S08]  /*0080*/  S2UR UR4, SR_CTAID.Y ;  /* 0x00000000000479c3 */ /* 0x000f300000002600 */
[----:B------:R-:W2:Y:S01]  /*0090*/  LDC R2, c[0x0][0x360] ;  /* 0x0000d800ff027b82 */ /* 0x000ea20000000800 */
[----:B------:R-:W4:Y:S07]  /*00a0*/  LDCU UR5, c[0x0][0x364] ;  /* 0x00006c80ff0577ac */ /* 0x000f2e0008000800 */
[----:B------:R-:W2:Y:S01]  /*00b0*/  S2UR UR8, SR_CTAID.X ;  /* 0x00000000000879c3 */ /* 0x000ea20000002500 */
[----:B-1----:R-:W-:Y:S01]  /*00c0*/  ISETP.GE.AND P0, PT, R0, 0x1, PT ;  /* 0x000000010000780c */ /* 0x002fe20003f06270 */
[----:B----4-:R-:W-:-:S06]  /*00d0*/  UIMAD UR4, UR4, UR5, URZ ;  /* 0x00000005040472a4 */ /* 0x010fcc000f8e02ff */
[----:B---3--:R-:W-:Y:S01]  /*00e0*/  IADD3 R5, PT, PT, R9, UR4, RZ ;  /* 0x0000000409057c10 */ /* 0x008fe2000fffe0ff */
[----:B--2---:R-:W-:-:S05]  /*00f0*/  IMAD R3, R2, UR8, R3 ;  /* 0x0000000802037c24 */ /* 0x004fca000f8e0203 */
[----:B0-----:R-:W-:Y:S05]  /*0100*/  @!P0 BRA `(.L_x_16) ;  /* 0x0000000800008947 */ /* 0x001fea0003800000 */
[C---:B------:R-:W-:Y:S01]  /*0110*/  ISETP.GE.U32.AND P1, PT, R0.reuse, 0x8, PT ;  /* 0x000000080000780c */ /* 0x040fe20003f26070 */
[----:B------:R-:W-:Y:S01]  /*0120*/  HFMA2 R7, -RZ, RZ, 0, 0 ;  /* 0x00000000ff077431 */ /* 0x000fe200000001ff */
[----:B------:R-:W-:Y:S01]  /*0130*/  LOP3.LUT R4, R0, 0x7, RZ, 0xc0, !PT ;  /* 0x0000000700047812 */ /* 0x000fe200078ec0ff */
[----:B------:R-:W-:Y:S01]  /*0140*/  IMAD R6, R3, R0, RZ ;  /* 0x0000000003067224 */ /* 0x000fe200078e02ff */
[----:B------:R-:W-:Y:S02]  /*0150*/  MOV R22, 0x7f800000 ;  /* 0x7f80000000167802 */ /* 0x000fe40000000f00 */
[----:B------:R-:W-:-:S07]  /*0160*/  ISETP.NE.AND P0, PT, R4, RZ, PT ;  /* 0x000000ff0400720c */ /* 0x000fce0003f05270 */
[----:B------:R-:W-:Y:S06]  /*0170*/  @!P1 BRA `(.L_x_17) ;  /* 0x0000000000f89947 */ /* 0x000fec0003800000 */
[C---:B------:R-:W-:Y:S01]  /*0180*/  LOP3.LUT R7, R0.reuse, 0x7ffffff8, RZ, 0xc0, !PT ;  /* 0x7ffffff800077812 */ /* 0x040fe200078ec0ff */
[C---:B------:R-:W-:Y:S01]  /*0190*/  IMAD R11, R0.reuse, 0x3, R5 ;  /* 0x00000003000b7824 */ /* 0x040fe200078e0205 */
[C---:B------:R-:W-:Y:S01]  /*01a0*/  IADD3 R8, PT, PT, R0.reuse, UR4, R9 ;  /* 0x0000000400087c10 */ /* 0x040fe2000fffe009 */
[C-C-:B------:R-:W-:Y:S01]  /*01b0*/  IMAD R25, R0.reuse, 0x5, R5.reuse ;  /* 0x0000000500197824 */ /* 0x140fe200078e0205 */
[CC--:B------:R-:W-:Y:S01]  /*01c0*/  LEA R9, R0.reuse, R5.reuse, 0x1 ;  /* 0x0000000500097211 */ /* 0x0c0fe200078e08ff */
[C-C-:B------:R-:W-:Y:S01]  /*01d0*/  IMAD R27, R0.reuse, 0x6, R5.reuse ;  /* 0x00000006001b7824 */ /* 0x140fe200078e0205 */
[CC--:B------:R-:W-:Y:S01]  /*01e0*/  LEA R13, R0.reuse, R5.reuse, 0x2 ;  /* 0x00000005000d7211 */ /* 0x0c0fe200078e10ff */
[----:B------:R-:W-:Y:S01]  /*01f0*/  IMAD R29, R0, 0x7, R5 ;  /* 0x00000007001d7824 */ /* 0x000fe200078e0205 */
[----:B------:R-:W-:Y:S01]  /*0200*/  MOV R2, R6 ;  /* 0x0000000600027202 */ /* 0x000fe20000000f00 */
[----:B------:R-:W-:Y:S01]  /*0210*/  IMAD.MOV.U32 R22, RZ, RZ, 0x7f800000 ;  /* 0x7f800000ff167424 */ /* 0x000fe200078e00ff */
[----:B------:R-:W-:-:S02]  /*0220*/  MOV R10, R5 ;  /* 0x00000005000a7202 */ /* 0x000fc40000000f00 */
[----:B------:R-:W-:-:S07]  /*0230*/  IADD3 R12, PT, PT, -R7, RZ, RZ ;  /* 0x000000ff070c7210 */ /* 0x000fce0007ffe1ff */
.L_x_18:
[----:B------:R-:W0:Y:S02]  /*0240*/  LDC.64 R18, c[0x0][0x380] ;  /* 0x0000e000ff127b82 */ /* 0x000e240000000a00 */
[----:B0-----:R-:W-:-:S04]  /*0250*/  IMAD.WIDE.U32 R16, R10, 0x4, R18 ;  /* 0x000000040a107825 */ /* 0x001fc800078e0012 */
[--C-:B------:R-:W-:Y:S01]  /*0260*/  IMAD.WIDE.U32 R20, R8, 0x4, R18.reuse ;  /* 0x0000000408147825 */ /* 0x100fe200078e0012 */
[----:B------:R0:W2:Y:S05]  /*0270*/  LDG.E R24, desc[UR6][R16.64] ;  /* 0x0000000610187981 */ /* 0x0000aa000c1e1900 */
[----:B------:R-:W3:Y:S01]  /*0280*/  LDG.E R21, desc[UR6][R20.64] ;  /* 0x0000000614157981 */ /* 0x000ee2000c1e1900 */
[----:B0-----:R-:W-:-:S05]  /*0290*/  IMAD.WIDE R16, R2, 0x4, R18 ;  /* 0x0000000402107825 */ /* 0x001fca00078e0212 */
[----:B------:R-:W2:Y:S04]  /*02a0*/  LDG.E R23, desc[UR6][R16.64] ;  /* 0x0000000610177981 */ /* 0x000ea8000c1e1900 */
[----:B------:R-:W3:Y:S04]  /*02b0*/  LDG.E R26, desc[UR6][R16.64+0x4] ;  /* 0x00000406101a7981 */ /* 0x000ee8000c1e1900 */
[----:B------:R-:W4:Y:S01]  /*02c0*/  LDG.E R28, desc[UR6][R16.64+0xc] ;  /* 0x00000c06101c7981 */ /* 0x000f22000c1e1900 */
[----:B--2---:R-:W-:Y:S01]  /*02d0*/  FADD R23, R23, R24 ;  /* 0x0000001817177221 */ /* 0x004fe20000000000 */
[----:B---3--:R-:W-:Y:S01]  /*02e0*/  FADD R24, R26, R21 ;  /* 0x000000151a187221 */ /* 0x008fe20000000000 */
[----:B------:R-:W-:Y:S01]  /*02f0*/  IMAD.WIDE.U32 R20, R11, 0x4, R18 ;  /* 0x000000040b147825 */ /* 0x000fe200078e0012 */
[----:B------:R-:W2:Y:S03]  /*0300*/  LDG.E R26, desc[UR6][R16.64+0x8] ;  /* 0x00000806101a7981 */ /* 0x000ea6000c1e1900 */
[----:B------:R-:W-:Y:S01]  /*0310*/  FMNMX3 R24, R22, R23, R24, PT ;  /* 0x0000001716187276 */ /* 0x000fe20003800018 */
[----:B------:R-:W-:Y:S01]  /*0320*/  IMAD.WIDE.U32 R22, R9, 0x4, R18 ;  /* 0x0000000409167825 */ /* 0x000fe200078e0012 */
[----:B------:R-:W4:Y:S05]  /*0330*/  LDG.E R21, desc[UR6][R20.64] ;  /* 0x0000000614157981 */ /* 0x000f2a000c1e1900 */
[----:B------:R-:W2:Y:S01]  /*0340*/  LDG.E R23, desc[UR6][R22.64] ;  /* 0x0000000616177981 */ /* 0x000ea2000c1e1900 */
[----:B----4-:R-:W-:Y:S01]  /*0350*/  FADD R28, R28, R21 ;  /* 0x000000151c1c7221 */ /* 0x010fe20000000000 */
[----:B------:R-:W-:-:S04]  /*0360*/  IMAD.WIDE.U32 R20, R13, 0x4, R18 ;  /* 0x000000040d147825 */ /* 0x000fc800078e0012 */
[----:B--2---:R-:W-:Y:S01]  /*0370*/  FADD R26, R26, R23 ;  /* 0x000000171a1a7221 */ /* 0x004fe20000000000 */
[----:B------:R-:W-:-:S04]  /*0380*/  IMAD.WIDE.U32 R22, R25, 0x4, R18 ;  /* 0x0000000419167825 */ /* 0x000fc800078e0012 */
[----:B------:R-:W-:Y:S02]  /*0390*/  FMNMX3 R24, R24, R26, R28, PT ;  /* 0x0000001a18187276 */ /* 0x000fe4000380001c */
[----:B------:R-:W2:Y:S04]  /*03a0*/  LDG.E R28, desc[UR6][R20.64] ;  /* 0x00000006141c7981 */ /* 0x000ea8000c1e1900 */
[----:B------:R-:W2:Y:S04]  /*03b0*/  LDG.E R26, desc[UR6][R16.64+0x10] ;  /* 0x00001006101a7981 */ /* 0x000ea8000c1e1900 */
[----:B------:R-:W3:Y:S04]  /*03c0*/  LDG.E R23, desc[UR6][R22.64] ;  /* 0x0000000616177981 */ /* 0x000ee8000c1e1900 */
[----:B------:R-:W3:Y:S04]  /*03d0*/  LDG.E R20, desc[UR6][R16.64+0x14] ;  /* 0x0000140610147981 */ /* 0x000ee8000c1e1900 */
[----:B------:R-:W4:Y:S01]  /*03e0*/  LDG.E R22, desc[UR6][R16.64+0x1c] ;  /* 0x00001c0610167981 */ /* 0x000f22000c1e1900 */
[----:B--2---:R-:W-:Y:S01]  /*03f0*/  FADD R26, R26, R28 ;  /* 0x0000001c1a1a7221 */ /* 0x004fe20000000000 */
[----:B---3--:R-:W-:Y:S01]  /*0400*/  FADD R28, R20, R23 ;  /* 0x00000017141c7221 */ /* 0x008fe20000000000 */
[----:B------:R-:W-:-:S04]  /*0410*/  IMAD.WIDE.U32 R20, R27, 0x4, R18 ;  /* 0x000000041b147825 */ /* 0x000fc800078e0012 */
[----:B------:R-:W-:Y:S01]  /*0420*/  IMAD.WIDE.U32 R18, R29, 0x4, R18 ;  /* 0x000000041d127825 */ /* 0x000fe200078e0012 */
[----:B------:R-:W-:Y:S02]  /*0430*/  FMNMX3 R24, R24, R26, R28, PT ;  /* 0x0000001a18187276 */ /* 0x000fe4000380001c */
[----:B------:R-:W2:Y:S04]  /*0440*/  LDG.E R28, desc[UR6][R20.64] ;  /* 0x00000006141c7981 */ /* 0x000ea8000c1e1900 */
[----:B------:R-:W4:Y:S04]  /*0450*/  LDG.E R19, desc[UR6][R18.64] ;  /* 0x0000000612137981 */ /* 0x000f28000c1e1900 */
[----:B------:R-:W2:Y:S01]  /*0460*/  LDG.E R26, desc[UR6][R16.64+0x18] ;  /* 0x00001806101a7981 */ /* 0x000ea2000c1e1900 */
[----:B------:R-:W-:-:S04]  /*0470*/  IADD3 R12, PT, PT, R12, 0x8, RZ ;  /* 0x000000080c0c7810 */ /* 0x000fc80007ffe0ff */
[----:B------:R-:W-:Y:S01]  /*0480*/  ISETP.NE.AND P1, PT, R12, RZ, PT ;  /* 0x000000ff0c00720c */ /* 0x000fe20003f25270 */
[----:B------:R-:W-:Y:S01]  /*0490*/  VIADD R2, R2, 0x8 ;  /* 0x0000000802027836 */ /* 0x000fe20000000000 */
[C---:B------:R-:W-:Y:S01]  /*04a0*/  LEA R10, R0.reuse, R10, 0x3 ;  /* 0x0000000a000a7211 */ /* 0x040fe200078e18ff */
[C---:B------:R-:W-:Y:S01]  /*04b0*/  IMAD R27, R0.reuse, 0x8, R27 ;  /* 0x00000008001b7824 */ /* 0x040fe200078e021b */
[C---:B------:R-:W-:Y:S02]  /*04c0*/  LEA R8, R0.reuse, R8, 0x3 ;  /* 0x0000000800087211 */ /* 0x040fe400078e18ff */
[C---:B------:R-:W-:Y:S02]  /*04d0*/  LEA R9, R0.reuse, R9, 0x3 ;  /* 0x0000000900097211 */ /* 0x040fe400078e18ff */
[C---:B------:R-:W-:Y:S02]  /*04e0*/  LEA R11, R0.reuse, R11, 0x3 ;  /* 0x0000000b000b7211 */ /* 0x040fe400078e18ff */
[----:B------:R-:W-:-:S02]  /*04f0*/  LEA R13, R0, R13, 0x3 ;  /* 0x0000000d000d7211 */ /* 0x000fc400078e18ff */
[C---:B------:R-:W-:Y:S02]  /*0500*/  LEA R25, R0.reuse, R25, 0x3 ;  /* 0x0000001900197211 */ /* 0x040fe400078e18ff */
[----:B------:R-:W-:Y:S01]  /*0510*/  LEA R29, R0, R29, 0x3 ;  /* 0x0000001d001d7211 */ /* 0x000fe200078e18ff */
[----:B----4-:R-:W-:Y:S01]  /*0520*/  FADD R22, R22, R19 ;  /* 0x0000001316167221 */ /* 0x010fe20000000000 */
[----:B--2---:R-:W-:-:S05]  /*0530*/  FADD R23, R26, R28 ;  /* 0x0000001c1a177221 */ /* 0x004fca0000000000 */
[----:B------:R-:W-:Y:S01]  /*0540*/  FMNMX3 R22, R24, R23, R22, PT ;  /* 0x0000001718167276 */ /* 0x000fe20003800016 */
[----:B------:R-:W-:Y:S06]  /*0550*/  @P1 BRA `(.L_x_18) ;  /* 0xfffffffc00381947 */ /* 0x000fec000383ffff */
.L_x_17:
[----:B------:R-:W-:Y:S05]  /*0560*/  @!P0 BRA `(.L_x_16) ;  /* 0x0000000000e88947 */ /* 0x000fea0003800000 */
[----:B------:R-:W-:Y:S02]  /*0570*/  ISETP.GE.U32.AND P0, PT, R4, 0x4, PT ;  /* 0x000000040400780c */ /* 0x000fe40003f06070 */
[----:B------:R-:W-:-:S04]  /*0580*/  LOP3.LUT R20, R0, 0x3, RZ, 0xc0, !PT ;  /* 0x0000000300147812 */ /* 0x000fc800078ec0ff */
[----:B------:R-:W-:-:S07]  /*0590*/  ISETP.NE.AND P1, PT, R20, RZ, PT ;  /* 0x000000ff1400720c */ /* 0x000fce0003f25270 */
[----:B------:R-:W-:Y:S06]  /*05a0*/  @!P0 BRA `(.L_x_19) ;  /* 0x0000000000688947 */ /* 0x000fec0003800000 */
[----:B------:R-:W0:Y:S01]  /*05b0*/  LDC.64 R10, c[0x0][0x380] ;  /* 0x0000e000ff0a7b82 */ /* 0x000e220000000a00 */
[----:B------:R-:W-:Y:S01]  /*05c0*/  IMAD R17, R7, R0, R5 ;  /* 0x0000000007117224 */ /* 0x000fe200078e0205 */
[----:B------:R-:W-:-:S04]  /*05d0*/  IADD3 R9, PT, PT, R6, R7, RZ ;  /* 0x0000000706097210 */ /* 0x000fc80007ffe0ff */
[----:B------:R-:W-:-:S04]  /*05e0*/  IADD3 R19, PT, PT, R17, R0, RZ ;  /* 0x0000000011137210 */ /* 0x000fc80007ffe0ff */
[----:B------:R-:W-:-:S04]  /*05f0*/  IADD3 R13, PT, PT, R19, R0, RZ ;  /* 0x00000000130d7210 */ /* 0x000fc80007ffe0ff */
[----:B------:R-:W-:Y:S01]  /*0600*/  IADD3 R21, PT, PT, R13, R0, RZ ;  /* 0x000000000d157210 */ /* 0x000fe20007ffe0ff */
[----:B0-----:R-:W-:-:S04]  /*0610*/  IMAD.WIDE.U32 R16, R17, 0x4, R10 ;  /* 0x0000000411107825 */ /* 0x001fc800078e000a */
[--C-:B------:R-:W-:Y:S02]  /*0620*/  IMAD.WIDE.U32 R18, R19, 0x4, R10.reuse ;  /* 0x0000000413127825 */ /* 0x100fe400078e000a */
[----:B------:R-:W2:Y:S02]  /*0630*/  LDG.E R17, desc[UR6][R16.64] ;  /* 0x0000000610117981 */ /* 0x000ea4000c1e1900 */
[--C-:B------:R-:W-:Y:S02]  /*0640*/  IMAD.WIDE R8, R9, 0x4, R10.reuse ;  /* 0x0000000409087825 */ /* 0x100fe400078e020a */
[----:B------:R-:W3:Y:S02]  /*0650*/  LDG.E R19, desc[UR6][R18.64] ;  /* 0x0000000612137981 */ /* 0x000ee4000c1e1900 */
[--C-:B------:R-:W-:Y:S02]  /*0660*/  IMAD.WIDE.U32 R12, R13, 0x4, R10.reuse ;  /* 0x000000040d0c7825 */ /* 0x100fe400078e000a */
[----:B------:R-:W2:Y:S02]  /*0670*/  LDG.E R2, desc[UR6][R8.64] ;  /* 0x0000000608027981 */ /* 0x000ea4000c1e1900 */
[----:B------:R-:W-:-:S02]  /*0680*/  IMAD.WIDE.U32 R10, R21, 0x4, R10 ;  /* 0x00000004150a7825 */ /* 0x000fc400078e000a */
[----:B------:R-:W3:Y:S04]  /*0690*/  LDG.E R4, desc[UR6][R8.64+0x4] ;  /* 0x0000040608047981 */ /* 0x000ee8000c1e1900 */
[----:B------:R-:W4:Y:S04]  /*06a0*/  LDG.E R23, desc[UR6][R8.64+0x8] ;  /* 0x0000080608177981 */ /* 0x000f28000c1e1900 */
[----:B------:R-:W5:Y:S04]  /*06b0*/  LDG.E R24, desc[UR6][R8.64+0xc] ;  /* 0x00000c0608187981 */ /* 0x000f68000c1e1900 */
[----:B------:R-:W4:Y:S04]  /*06c0*/  LDG.E R12, desc[UR6][R12.64] ;  /* 0x000000060c0c7981 */ /* 0x000f28000c1e1900 */
[----:B------:R-:W5:Y:S01]  /*06d0*/  LDG.E R11, desc[UR6][R10.64] ;  /* 0x000000060a0b7981 */ /* 0x000f62000c1e1900 */
[----:B------:R-:W-:-:S02]  /*06e0*/  VIADD R7, R7, 0x4 ;  /* 0x0000000407077836 */ /* 0x000fc40000000000 */
[----:B--2---:R-:W-:Y:S01]  /*06f0*/  FADD R21, R2, R17 ;  /* 0x0000001102157221 */ /* 0x004fe20000000000 */
[----:B---3--:R-:W-:-:S05]  /*0700*/  FADD R4, R4, R19 ;  /* 0x0000001304047221 */ /* 0x008fca0000000000 */
[----:B------:R-:W-:Y:S01]  /*0710*/  FMNMX3 R4, R22, R21, R4, PT ;  /* 0x0000001516047276 */ /* 0x000fe20003800004 */
[----:B----4-:R-:W-:Y:S01]  /*0720*/  FADD R23, R23, R12 ;  /* 0x0000000c17177221 */ /* 0x010fe20000000000 */
[----:B-----5:R-:W-:-:S05]  /*0730*/  FADD R24, R24, R11 ;  /* 0x0000000b18187221 */ /* 0x020fca0000000000 */
[----:B------:R-:W-:-:S07]  /*0740*/  FMNMX3 R22, R4, R23, R24, PT ;  /* 0x0000001704167276 */ /* 0x000fce0003800018 */
.L_x_19:
[----:B------:R-:W-:Y:S05]  /*0750*/  @!P1 BRA `(.L_x_16) ;  /* 0x00000000006c9947 */ /* 0x000fea0003800000 */
[----:B------:R-:W-:Y:S02]  /*0760*/  ISETP.NE.AND P0, PT, R20, 0x1, PT ;  /* 0x000000011400780c */ /* 0x000fe40003f05270 */
[----:B------:R-:W-:-:S04]  /*0770*/  LOP3.LUT R2, R0, 0x1, RZ, 0xc0, !PT ;  /* 0x0000000100027812 */ /* 0x000fc800078ec0ff */
[----:B------:R-:W-:-:S07]  /*0780*/  ISETP.NE.U32.AND P1, PT, R2, 0x1, PT ;  /* 0x000000010200780c */ /* 0x000fce0003f25070 */
[----:B------:R-:W0:Y:S01]  /*0790*/  @P0 LDC.64 R12, c[0x0][0x380] ;  /* 0x0000e000ff0c0b82 */ /* 0x000e220000000a00 */
[CC--:B------:R-:W-:Y:S01]  /*07a0*/  @P0 IMAD R19, R7.reuse, R0.reuse, R5 ;  /* 0x0000000007130224 */ /* 0x0c0fe200078e0205 */
[C---:B------:R-:W-:Y:S02]  /*07b0*/  @P0 IADD3 R11, PT, PT, R6.reuse, R7, RZ ;  /* 0x00000007060b0210 */ /* 0x040fe40007ffe0ff */
[----:B------:R-:W-:Y:S02]  /*07c0*/  @P0 IADD3 R7, PT, PT, R7, 0x2, RZ ;  /* 0x0000000207070810 */ /* 0x000fe40007ffe0ff */
[C---:B------:R-:W-:Y:S02]  /*07d0*/  @P0 IADD3 R21, PT, PT, R19.reuse, R0, RZ ;  /* 0x0000000013150210 */ /* 0x040fe40007ffe0ff */
[----:B------:R-:W1:Y:S01]  /*07e0*/  @!P1 LDC.64 R8, c[0x0][0x380] ;  /* 0x0000e000ff089b82 */ /* 0x000e620000000a00 */
[----:B0-----:R-:W-:Y:S01]  /*07f0*/  @P0 IMAD.WIDE.U32 R16, R19, 0x4, R12 ;  /* 0x0000000413100825 */ /* 0x001fe200078e000c */
[----:B------:R-:W-:-:S03]  /*0800*/  @!P1 IADD3 R19, PT, PT, R6, R7, RZ ;  /* 0x0000000706139210 */ /* 0x000fc60007ffe0ff */
[--C-:B------:R-:W-:Y:S02]  /*0810*/  @P0 IMAD.WIDE R10, R11, 0x4, R12.reuse ;  /* 0x000000040b0a0825 */ /* 0x100fe400078e020c */
[----:B------:R-:W2:Y:S02]  /*0820*/  @P0 LDG.E R17, desc[UR6][R16.64] ;  /* 0x0000000610110981 */ /* 0x000ea4000c1e1900 */
[----:B------:R-:W-:Y:S02]  /*0830*/  @P0 IMAD.WIDE.U32 R12, R21, 0x4, R12 ;  /* 0x00000004150c0825 */ /* 0x000fe400078e000c */
[----:B------:R-:W2:Y:S02]  /*0840*/  @P0 LDG.E R2, desc[UR6][R10.64] ;  /* 0x000000060a020981 */ /* 0x000ea4000c1e1900 */
[----:B------:R-:W-:Y:S02]  /*0850*/  @!P1 IMAD R21, R7, R0, R5 ;  /* 0x0000000007159224 */ /* 0x000fe400078e0205 */
[--C-:B-1----:R-:W-:Y:S01]  /*0860*/  @!P1 IMAD.WIDE R6, R19, 0x4, R8.reuse ;  /* 0x0000000413069825 */ /* 0x102fe200078e0208 */
[----:B------:R-:W3:Y:S03]  /*0870*/  @P0 LDG.E R4, desc[UR6][R10.64+0x4] ;  /* 0x000004060a040981 */ /* 0x000ee6000c1e1900 */
[----:B------:R-:W-:Y:S01]  /*0880*/  @!P1 IMAD.WIDE.U32 R8, R21, 0x4, R8 ;  /* 0x0000000415089825 */ /* 0x000fe200078e0008 */
        /* <DEDUP_REMOVED lines=8> */
.L_x_16:
[----:B------:R-:W0:Y:S01]  /*0910*/  LDC.64 R6, c[0x0][0x388] ;  /* 0x0000e200ff067b82 */ /* 0x000e220000000a00 */
[----:B------:R-:W-:-:S04]  /*0920*/  IMAD R9, R3, R0, R5 ;  /* 0x0000000003097224 */ /* 0x000fc800078e0205 */
        /* <DEDUP_REMOVED lines=9> */
.L_x_20:
        /* <DEDUP_REMOVED lines=12> */
.L_x_24:


//--------------------- .nv.shared.reserved.0     --------------------------
	.section	.nv.shared.reserved.0,"aw",@nobits
	.weak		__nv_reservedSMEM_offset_0_alias
	.size		__nv_reservedSMEM_offset_0_alias, 0, 64
	.other		__nv_reservedSMEM_offset_0_alias,@"STO_CUDA_RESERVED_SHARED STV_DEFAULT"
__nv_reservedSMEM_offset_0_alias:
	.zero		0
	.zero		64


//--------------------- .nv.constant0._Z14add_padding_v2PKfPfiiPl --------------------------
	.section	.nv.constant0._Z14add_padding_v2PKfPfiiPl,"a",@progbits
	.sectionflags	@""
	.align	4
.nv.constant0._Z14add_padding_v2PKfPfiiPl:
	.zero		928


//--------------------- .nv.constant0._Z9kernel_v2PfPKfiiPl --------------------------
	.section	.nv.constant0._Z9kernel_v2PfPKfiiPl,"a",@progbits
	.sectionflags	@""
	.align	4
.nv.constant0._Z9kernel_v2PfPKfiiPl:
	.zero		928


//--------------------- .nv.constant0._Z9kernel_v1PKfPfiPl --------------------------
	.section	.nv.constant0._Z9kernel_v1PKfPfiPl,"a",@progbits
	.sectionflags	@""
	.align	4
.nv.constant0._Z9kernel_v1PKfPfiPl:
	.zero		928


//--------------------- .nv.constant0._Z9kernel_v0PKfPfiPl --------------------------
	.section	.nv.constant0._Z9kernel_v0PKfPfiPl,"a",@progbits
	.sectionflags	@""
	.align	4
.nv.constant0._Z9kernel_v0PKfPfiPl:
	.zero		928


//--------------------- SYMBOLS --------------------------

	.type		.nv.reservedSmem.offset0,@object
	.size		.nv.reservedSmem.offset0,0x4
